# CuTe-DSL kernel — source=cudnn_frontend_dsl family=nsa_select
# config = {"dtype": "Float16", "head_dim": 64, "block_size": 128}


// ===== COMPILED SASS (sm_100a) =====

	.target	sm_100a

	.elftype	@"ET_EXEC"


//--------------------- .note.nv.tkinfo           --------------------------
	.section	.note.nv.tkinfo,"",@"SHT_NOTE"
	.sectionflags	@"SHF_NOTE_NV_TKINFO"
	.tkinfo
        /*0018*/ 	.word	0x00000081
        /*0030*/ 	.string	""
        /*0030*/ 	.string	"ptxas"
        /*0030*/ 	.string	"Cuda compilation tools, release 12.9, V12.9.83"
        /*0030*/ 	.string	"Build system must define TOOLS_VERSION_EXTENDED"
        /*0030*/ 	.string	"-O 3 -arch sm_100a "



//--------------------- .note.nv.cuver            --------------------------
	.section	.note.nv.cuver,"",@"SHT_NOTE"
	.sectionflags	@"SHF_NOTE_NV_CUVER"
        /*0018*/ 	.short	0x0001
        /*001a*/ 	.short	0x0064
        /*001c*/ 	.short	0x0001
        /*001e*/ 	.short	0x0000
        /*0020*/ 	.short	0x0001
        /*0022*/ 	.short	0x0000


//--------------------- .nv.info                  --------------------------
	.section	.nv.info,"",@"SHT_CUDA_INFO"
	.align	4


	//----- nvinfo : EIATTR_REGCOUNT
	.align		4
        /*0000*/ 	.byte	0x04, 0x2f
        /*0002*/ 	.short	(.L_1 - .L_0)
	.align		4
.L_0:
        /*0004*/ 	.word	index@(kernel_cutlass_kernel_cudnnnative_sparse_attentionselectionNSA_select_attn_fwd_hmmaHopperSelectAttentionFwd_object_at__CopyAtom_ThrID10_TVLayoutSrc112801_TVLayoutDst112801_Valuetypef16_te_0)
        /*0008*/ 	.word	0x000000a7


	//----- nvinfo : EIATTR_FRAME_SIZE
	.align		4
.L_1:
        /*000c*/ 	.byte	0x04, 0x11
        /*000e*/ 	.short	(.L_3 - .L_2)
	.align		4
.L_2:
        /*0010*/ 	.word	index@(kernel_cutlass_kernel_cudnnnative_sparse_attentionselectionNSA_select_attn_fwd_hmmaHopperSelectAttentionFwd_object_at__CopyAtom_ThrID10_TVLayoutSrc112801_TVLayoutDst112801_Valuetypef16_te_0)
        /*0014*/ 	.word	0x00000000


	//----- nvinfo : EIATTR_MIN_STACK_SIZE
	.align		4
.L_3:
        /*0018*/ 	.byte	0x04, 0x12
        /*001a*/ 	.short	(.L_5 - .L_4)
	.align		4
.L_4:
        /*001c*/ 	.word	index@(kernel_cutlass_kernel_cudnnnative_sparse_attentionselectionNSA_select_attn_fwd_hmmaHopperSelectAttentionFwd_object_at__CopyAtom_ThrID10_TVLayoutSrc112801_TVLayoutDst112801_Valuetypef16_te_0)
        /*0020*/ 	.word	0x00000000
.L_5:


//--------------------- .nv.info.kernel_cutlass_kernel_cudnnnative_sparse_attentionselectionNSA_select_attn_fwd_hmmaHopperSelectAttentionFwd_object_at__CopyAtom_ThrID10_TVLayoutSrc112801_TVLayoutDst112801_Valuetypef16_te_0 --------------------------
	.section	.nv.info.kernel_cutlass_kernel_cudnnnative_sparse_attentionselectionNSA_select_attn_fwd_hmmaHopperSelectAttentionFwd_object_at__CopyAtom_ThrID10_TVLayoutSrc112801_TVLayoutDst112801_Valuetypef16_te_0,"",@"SHT_CUDA_INFO"
	.sectionflags	@""
	.align	4


	//----- nvinfo : EIATTR_CUDA_API_VERSION
	.align		4
        /*0000*/ 	.byte	0x04, 0x37
        /*0002*/ 	.short	(.L_7 - .L_6)
.L_6:
        /*0004*/ 	.word	0x00000081


	//----- nvinfo : EIATTR_KPARAM_INFO
	.align		4
.L_7:
        /*0008*/ 	.byte	0x04, 0x17
        /*000a*/ 	.short	(.L_9 - .L_8)
.L_8:
        /*000c*/ 	.word	0x00000000
        /*0010*/ 	.short	0x0009
        /*0012*/ 	.short	0x0228
        /*0014*/ 	.byte	0x00, 0xf0, 0x11, 0x00


	//----- nvinfo : EIATTR_KPARAM_INFO
	.align		4
.L_9:
        /*0018*/ 	.byte	0x04, 0x17
        /*001a*/ 	.short	(.L_11 - .L_10)
.L_10:
        /*001c*/ 	.word	0x00000000
        /*0020*/ 	.short	0x0008
        /*0022*/ 	.short	0x0220
        /*0024*/ 	.byte	0x00, 0xf0, 0x21, 0x00


	//----- nvinfo : EIATTR_KPARAM_INFO
	.align		4
.L_11:
        /*0028*/ 	.byte	0x04, 0x17
        /*002a*/ 	.short	(.L_13 - .L_12)
.L_12:
        /*002c*/ 	.word	0x00000000
        /*0030*/ 	.short	0x0007
        /*0032*/ 	.short	0x0218
        /*0034*/ 	.byte	0x00, 0xf0, 0x21, 0x00


	//----- nvinfo : EIATTR_KPARAM_INFO
	.align		4
.L_13:
        /*0038*/ 	.byte	0x04, 0x17
        /*003a*/ 	.short	(.L_15 - .L_14)
.L_14:
        /*003c*/ 	.word	0x00000000
        /*0040*/ 	.short	0x0006
        /*0042*/ 	.short	0x0210
        /*0044*/ 	.byte	0x00, 0xf0, 0x21, 0x00


	//----- nvinfo : EIATTR_KPARAM_INFO
	.align		4
.L_15:
        /*0048*/ 	.byte	0x04, 0x17
        /*004a*/ 	.short	(.L_17 - .L_16)
.L_16:
        /*004c*/ 	.word	0x00000000
        /*0050*/ 	.short	0x0005
        /*0052*/ 	.short	0x0208
        /*0054*/ 	.byte	0x00, 0xf0, 0x21, 0x00


	//----- nvinfo : EIATTR_KPARAM_INFO
	.align		4
.L_17:
        /*0058*/ 	.byte	0x04, 0x17
        /*005a*/ 	.short	(.L_19 - .L_18)
.L_18:
        /*005c*/ 	.word	0x00000000
        /*0060*/ 	.short	0x0004
        /*0062*/ 	.short	0x0200
        /*0064*/ 	.byte	0x00, 0xf0, 0x21, 0x00


	//----- nvinfo : EIATTR_KPARAM_INFO
	.align		4
.L_19:
        /*0068*/ 	.byte	0x04, 0x17
        /*006a*/ 	.short	(.L_21 - .L_20)
.L_20:
        /*006c*/ 	.word	0x00000000
        /*0070*/ 	.short	0x0003
        /*0072*/ 	.short	0x0180
        /*0074*/ 	.byte	0x00, 0xf0, 0x01, 0x02


	//----- nvinfo : EIATTR_KPARAM_INFO
	.align		4
.L_21:
        /*0078*/ 	.byte	0x04, 0x17
        /*007a*/ 	.short	(.L_23 - .L_22)
.L_22:
        /*007c*/ 	.word	0x00000000
        /*0080*/ 	.short	0x0002
        /*0082*/ 	.short	0x0100
        /*0084*/ 	.byte	0x00, 0xf0, 0x01, 0x02


	//----- nvinfo : EIATTR_KPARAM_INFO
	.align		4
.L_23:
        /*0088*/ 	.byte	0x04, 0x17
        /*008a*/ 	.short	(.L_25 - .L_24)
.L_24:
        /*008c*/ 	.word	0x00000000
        /*0090*/ 	.short	0x0001
        /*0092*/ 	.short	0x0080
        /*0094*/ 	.byte	0x00, 0xf0, 0x01, 0x02


	//----- nvinfo : EIATTR_KPARAM_INFO
	.align		4
.L_25:
        /*0098*/ 	.byte	0x04, 0x17
        /*009a*/ 	.short	(.L_27 - .L_26)
.L_26:
        /*009c*/ 	.word	0x00000000
        /*00a0*/ 	.short	0x0000
        /*00a2*/ 	.short	0x0000
        /*00a4*/ 	.byte	0x00, 0xf0, 0x01, 0x02


	//----- nvinfo : EIATTR_SPARSE_MMA_MASK
	.align		4
.L_27:
        /*00a8*/ 	.byte	0x03, 0x50
        /*00aa*/ 	.short	0x0000


	//----- nvinfo : EIATTR_MAXREG_COUNT
	.align		4
        /*00ac*/ 	.byte	0x03, 0x1b
        /*00ae*/ 	.short	0x00ff


	//----- nvinfo : EIATTR_NUM_BARRIERS
	.align		4
        /*00b0*/ 	.byte	0x02, 0x4c
        /*00b2*/ 	.byte	0x01
	.zero		1


	//----- nvinfo : EIATTR_INT_WARP_WIDE_INSTR_OFFSETS
	.align		4
        /*00b4*/ 	.byte	0x04, 0x31
        /*00b6*/ 	.short	(.L_29 - .L_28)


	//   ....[0]....
.L_28:
        /*00b8*/ 	.word	0x00000120


	//   ....[1]....
        /*00bc*/ 	.word	0x00000140


	//   ....[2]....
        /*00c0*/ 	.word	0x00000150


	//   ....[3]....
        /*00c4*/ 	.word	0x00000160


	//   ....[4]....
        /*00c8*/ 	.word	0x00000200


	//   ....[5]....
        /*00cc*/ 	.word	0x00000210


	//   ....[6]....
        /*00d0*/ 	.word	0x000002e0


	//   ....[7]....
        /*00d4*/ 	.word	0x00000670


	//   ....[8]....
        /*00d8*/ 	.word	0x00000680


	//   ....[9]....
        /*00dc*/ 	.word	0x00000770


	//   ....[10]....
        /*00e0*/ 	.word	0x00000780


	//   ....[11]....
        /*00e4*/ 	.word	0x00000850


	//   ....[12]....
        /*00e8*/ 	.word	0x00000860


	//   ....[13]....
        /*00ec*/ 	.word	0x00000930


	//   ....[14]....
        /*00f0*/ 	.word	0x00000940


	//   ....[15]....
        /*00f4*/ 	.word	0x00000a10


	//   ....[16]....
        /*00f8*/ 	.word	0x00000a20


	//   ....[17]....
        /*00fc*/ 	.word	0x00000af0


	//   ....[18]....
        /*0100*/ 	.word	0x00000b00


	//   ....[19]....
        /*0104*/ 	.word	0x00000bd0


	//   ....[20]....
        /*0108*/ 	.word	0x00000be0


	//   ....[21]....
        /*010c*/ 	.word	0x00000cb0


	//   ....[22]....
        /*0110*/ 	.word	0x00000cc0


	//   ....[23]....
        /*0114*/ 	.word	0x00000e30


	//   ....[24]....
        /*0118*/ 	.word	0x00000e40


	//   ....[25]....
        /*011c*/ 	.word	0x00001470


	//   ....[26]....
        /*0120*/ 	.word	0x00001480


	//   ....[27]....
        /*0124*/ 	.word	0x00001ec0


	//   ....[28]....
        /*0128*/ 	.word	0x00001f10


	//----- nvinfo : EIATTR_COOP_GROUP_MASK_REGIDS
	.align		4
.L_29:
        /*012c*/ 	.byte	0x04, 0x29
        /*012e*/ 	.short	(.L_31 - .L_30)


	//   ....[0]....
.L_30:
        /*0130*/ 	.word	0x0500005b


	//   ....[1]....
        /*0134*/ 	.word	0x05000078


	//   ....[2]....
        /*0138*/ 	.word	0x05000081


	//   ....[3]....
        /*013c*/ 	.word	0x0500005b


	//   ....[4]....
        /*0140*/ 	.word	0x0500005b


	//   ....[5]....
        /*0144*/ 	.word	0x0500005b


	//   ....[6]....
        /*0148*/ 	.word	0x0500005b


	//   ....[7]....
        /*014c*/ 	.word	0x0500005b


	//----- nvinfo : EIATTR_COOP_GROUP_INSTR_OFFSETS
	.align		4
.L_31:
        /*0150*/ 	.byte	0x04, 0x28
        /*0152*/ 	.short	(.L_33 - .L_32)


	//   ....[0]....
.L_32:
        /*0154*/ 	.word	0x00002470


	//   ....[1]....
        /*0158*/ 	.word	0x00002490


	//   ....[2]....
        /*015c*/ 	.word	0x00002d40


	//   ....[3]....
        /*0160*/ 	.word	0x00002d60


	//   ....[4]....
        /*0164*/ 	.word	0x000044d0


	//   ....[5]....
        /*0168*/ 	.word	0x00004560


	//   ....[6]....
        /*016c*/ 	.word	0x00004e60


	//   ....[7]....
        /*0170*/ 	.word	0x00004ee0


	//----- nvinfo : EIATTR_VRC_CTA_INIT_COUNT
	.align		4
.L_33:
        /*0174*/ 	.byte	0x02, 0x4a
	.zero		1
	.zero		1


	//----- nvinfo : EIATTR_MBARRIER_INSTR_OFFSETS
	.align		4
        /*0178*/ 	.byte	0x04, 0x39
        /*017a*/ 	.short	(.L_35 - .L_34)


	//   ....[0]....
.L_34:
        /*017c*/ 	.word	0x000002c0
        /*0180*/ 	.word	0x000000ff
        /*0184*/ 	.word	0x00000000
        /*0188*/ 	.short	0x0100
        /*018a*/ 	.byte	0x08
	.zero		1


	//   ....[1]....
        /*018c*/ 	.word	0x000002f0
        /*0190*/ 	.word	0x000000ff
        /*0194*/ 	.word	0x00000008
        /*0198*/ 	.short	0x0100
        /*019a*/ 	.byte	0x08
	.zero		1


	//   ....[2]....
        /*019c*/ 	.word	0x00000320
        /*01a0*/ 	.word	0x000000ff
        /*01a4*/ 	.word	0x00000020
        /*01a8*/ 	.short	0x0100
        /*01aa*/ 	.byte	0x09
	.zero		1


	//   ....[3]....
        /*01ac*/ 	.word	0x00000330
        /*01b0*/ 	.word	0x000000ff
        /*01b4*/ 	.word	0x00000028
        /*01b8*/ 	.short	0x0100
        /*01ba*/ 	.byte	0x09
	.zero		1


	//   ....[4]....
        /*01bc*/ 	.word	0x00000360
        /*01c0*/ 	.word	0x000000ff
        /*01c4*/ 	.word	0x00000010
        /*01c8*/ 	.short	0x0100
        /*01ca*/ 	.byte	0x0a
	.zero		1


	//   ....[5]....
        /*01cc*/ 	.word	0x00000370
        /*01d0*/ 	.word	0x000000ff
        /*01d4*/ 	.word	0x00000018
        /*01d8*/ 	.short	0x0100
        /*01da*/ 	.byte	0x0a
	.zero		1


	//   ....[6]....
        /*01dc*/ 	.word	0x00000610
        /*01e0*/ 	.word	0x0000000b
        /*01e4*/ 	.word	0x00000028
        /*01e8*/ 	.short	0x010a
        /*01ea*/ 	.byte	0xff
	.zero		1


	//   ....[7]....
        /*01ec*/ 	.word	0x00000d90
        /*01f0*/ 	.word	0x0000000b
        /*01f4*/ 	.word	0x00000008
        /*01f8*/ 	.short	0x010a
        /*01fa*/ 	.byte	0xff
	.zero		1


	//   ....[8]....
        /*01fc*/ 	.word	0x00001030
        /*0200*/ 	.word	0x00000004
        /*0204*/ 	.word	0x00000020
        /*0208*/ 	.short	0x010a
        /*020a*/ 	.byte	0xff
	.zero		1


	//   ....[9]....
        /*020c*/ 	.word	0x00001060
        /*0210*/ 	.word	0x00000004
        /*0214*/ 	.word	0x00000020
        /*0218*/ 	.short	0x010a
        /*021a*/ 	.byte	0xff
	.zero		1


	//   ....[10]....
        /*021c*/ 	.word	0x00001210
        /*0220*/ 	.word	0x00000004
        /*0224*/ 	.word	0x00000000
        /*0228*/ 	.short	0x010a
        /*022a*/ 	.byte	0xff
	.zero		1


	//   ....[11]....
        /*022c*/ 	.word	0x00001330
        /*0230*/ 	.word	0x00000039
        /*0234*/ 	.word	0x00000000
        /*0238*/ 	.short	0x010a
        /*023a*/ 	.byte	0xff
	.zero		1


	//   ....[12]....
        /*023c*/ 	.word	0x000013d0
        /*0240*/ 	.word	0x0000003b
        /*0244*/ 	.word	0x00000018
        /*0248*/ 	.short	0x010a
        /*024a*/ 	.byte	0xff
	.zero		1


	//   ....[13]....
        /*024c*/ 	.word	0x00001cf0
        /*0250*/ 	.word	0x00000004
        /*0254*/ 	.word	0x00000008
        /*0258*/ 	.short	0x0101
        /*025a*/ 	.byte	0xff
	.zero		1


	//   ....[14]....
        /*025c*/ 	.word	0x00001e30
        /*0260*/ 	.word	0x00000004
        /*0264*/ 	.word	0x00000008
        /*0268*/ 	.short	0x010a
        /*026a*/ 	.byte	0xff
	.zero		1


	//   ....[15]....
        /*026c*/ 	.word	0x00002f30
        /*0270*/ 	.word	0x00000004
        /*0274*/ 	.word	0x00000010
        /*0278*/ 	.short	0x010a
        /*027a*/ 	.byte	0xff
	.zero		1


	//   ....[16]....
        /*027c*/ 	.word	0x00002f50
        /*0280*/ 	.word	0x00000004
        /*0284*/ 	.word	0x00000010
        /*0288*/ 	.short	0x010a
        /*028a*/ 	.byte	0xff
	.zero		1


	//   ....[17]....
        /*028c*/ 	.word	0x00003880
        /*0290*/ 	.word	0x00000004
        /*0294*/ 	.word	0x00000000
        /*0298*/ 	.short	0x010a
        /*029a*/ 	.byte	0xff
	.zero		1


	//   ....[18]....
        /*029c*/ 	.word	0x000038c0
        /*02a0*/ 	.word	0x00000004
        /*02a4*/ 	.word	0x00000018
        /*02a8*/ 	.short	0x0101
        /*02aa*/ 	.byte	0xff
	.zero		1


	//   ....[19]....
        /*02ac*/ 	.word	0x00004250
        /*02b0*/ 	.word	0x0000000b
        /*02b4*/ 	.word	0x00000028
        /*02b8*/ 	.short	0x010a
        /*02ba*/ 	.byte	0xff
	.zero		1


	//   ....[20]....
        /*02bc*/ 	.word	0x000042c0
        /*02c0*/ 	.word	0x0000000b
        /*02c4*/ 	.word	0x00000008
        /*02c8*/ 	.short	0x010a
        /*02ca*/ 	.byte	0xff
	.zero		1


	//   ....[21]....
        /*02cc*/ 	.word	0x00004310
        /*02d0*/ 	.word	0x00000004
        /*02d4*/ 	.word	0x00000020
        /*02d8*/ 	.short	0x010a
        /*02da*/ 	.byte	0xff
	.zero		1


	//   ....[22]....
        /*02dc*/ 	.word	0x00004370
        /*02e0*/ 	.word	0x00000039
        /*02e4*/ 	.word	0x00000000
        /*02e8*/ 	.short	0x010a
        /*02ea*/ 	.byte	0xff
	.zero		1


	//   ....[23]....
        /*02ec*/ 	.word	0x000043d0
        /*02f0*/ 	.word	0x0000003b
        /*02f4*/ 	.word	0x00000018
        /*02f8*/ 	.short	0x010a
        /*02fa*/ 	.byte	0xff
	.zero		1


	//   ....[24]....
        /*02fc*/ 	.word	0x00004430
        /*0300*/ 	.word	0x00000004
        /*0304*/ 	.word	0x00000008
        /*0308*/ 	.short	0x010a
        /*030a*/ 	.byte	0xff
	.zero		1


	//   ....[25]....
        /*030c*/ 	.word	0x00004f30
        /*0310*/ 	.word	0x00000004
        /*0314*/ 	.word	0x00000010
        /*0318*/ 	.short	0x010a
        /*031a*/ 	.byte	0xff
	.zero		1


	//----- nvinfo : EIATTR_NUM_MBARRIERS
	.align		4
.L_35:
        /*031c*/ 	.byte	0x03, 0x38
        /*031e*/ 	.short	0x0006


	//----- nvinfo : EIATTR_EXIT_INSTR_OFFSETS
	.align		4
        /*0320*/ 	.byte	0x04, 0x1c
        /*0322*/ 	.short	(.L_37 - .L_36)


	//   ....[0]....
.L_36:
        /*0324*/ 	.word	0x000004e0


	//   ....[1]....
        /*0328*/ 	.word	0x00004220


	//----- nvinfo : EIATTR_REQNTID
	.align		4
.L_37:
        /*032c*/ 	.byte	0x04, 0x10
        /*032e*/ 	.short	(.L_39 - .L_38)
.L_38:
        /*0330*/ 	.word	0x00000020
        /*0334*/ 	.word	0x00000001
        /*0338*/ 	.word	0x00000001


	//----- nvinfo : EIATTR_CRS_STACK_SIZE
	.align		4
.L_39:
        /*033c*/ 	.byte	0x04, 0x1e
        /*033e*/ 	.short	(.L_41 - .L_40)
.L_40:
        /*0340*/ 	.word	0x00000000


	//----- nvinfo : EIATTR_CBANK_PARAM_SIZE
	.align		4
.L_41:
        /*0344*/ 	.byte	0x03, 0x19
        /*0346*/ 	.short	0x022c


	//----- nvinfo : EIATTR_PARAM_CBANK
	.align		4
        /*0348*/ 	.byte	0x04, 0x0a
        /*034a*/ 	.short	(.L_43 - .L_42)
	.align		4
.L_42:
        /*034c*/ 	.word	index@(.nv.constant0.kernel_cutlass_kernel_cudnnnative_sparse_attentionselectionNSA_select_attn_fwd_hmmaHopperSelectAttentionFwd_object_at__CopyAtom_ThrID10_TVLayoutSrc112801_TVLayoutDst112801_Valuetypef16_te_0)
        /*0350*/ 	.short	0x0380
        /*0352*/ 	.short	0x022c


	//----- nvinfo : EIATTR_SW_WAR
	.align		4
.L_43:
        /*0354*/ 	.byte	0x04, 0x36
        /*0356*/ 	.short	(.L_45 - .L_44)
.L_44:
        /*0358*/ 	.word	0x00000008
.L_45:


//--------------------- .nv.compat                --------------------------
	.section	.nv.compat,"",@"SHT_CUDA_COMPAT_INFO"
	.align	4
        /*0000*/ 	.byte	0x02, 0x02, 0x02, 0x00, 0x02, 0x05, 0x05, 0x00, 0x02, 0x03, 0x01, 0x00, 0x02, 0x06, 0x01, 0x00


//--------------------- .nv.callgraph             --------------------------
	.section	.nv.callgraph,"",@"SHT_CUDA_CALLGRAPH"
	.align	4
	.sectionentsize	8
	.align		4
        /*0000*/ 	.word	0x00000000
	.align		4
        /*0004*/ 	.word	0xffffffff
	.align		4
        /*0008*/ 	.word	0x00000000
	.align		4
        /*000c*/ 	.word	0xfffffffe
	.align		4
        /*0010*/ 	.word	0x00000000
	.align		4
        /*0014*/ 	.word	0xfffffffd
	.align		4
        /*0018*/ 	.word	0x00000000
	.align		4
        /*001c*/ 	.word	0xfffffffc


//--------------------- .text.kernel_cutlass_kernel_cudnnnative_sparse_attentionselectionNSA_select_attn_fwd_hmmaHopperSelectAttentionFwd_object_at__CopyAtom_ThrID10_TVLayoutSrc112801_TVLayoutDst112801_Valuetypef16_te_0 --------------------------
	.section	.text.kernel_cutlass_kernel_cudnnnative_sparse_attentionselectionNSA_select_attn_fwd_hmmaHopperSelectAttentionFwd_object_at__CopyAtom_ThrID10_TVLayoutSrc112801_TVLayoutDst112801_Valuetypef16_te_0,"ax",@progbits
	.align	128
        .global         kernel_cutlass_kernel_cudnnnative_sparse_attentionselectionNSA_select_attn_fwd_hmmaHopperSelectAttentionFwd_object_at__CopyAtom_ThrID10_TVLayoutSrc112801_TVLayoutDst112801_Valuetypef16_te_0
        .type           kernel_cutlass_kernel_cudnnnative_sparse_attentionselectionNSA_select_attn_fwd_hmmaHopperSelectAttentionFwd_object_at__CopyAtom_ThrID10_TVLayoutSrc112801_TVLayoutDst112801_Valuetypef16_te_0,@function
        .size           kernel_cutlass_kernel_cudnnnative_sparse_attentionselectionNSA_select_attn_fwd_hmmaHopperSelectAttentionFwd_object_at__CopyAtom_ThrID10_TVLayoutSrc112801_TVLayoutDst112801_Valuetypef16_te_0,(.L_x_62 - kernel_cutlass_kernel_cudnnnative_sparse_attentionselectionNSA_select_attn_fwd_hmmaHopperSelectAttentionFwd_object_at__CopyAtom_ThrID10_TVLayoutSrc112801_TVLayoutDst112801_Valuetypef16_te_0)
        .other          kernel_cutlass_kernel_cudnnnative_sparse_attentionselectionNSA_select_attn_fwd_hmmaHopperSelectAttentionFwd_object_at__CopyAtom_ThrID10_TVLayoutSrc112801_TVLayoutDst112801_Valuetypef16_te_0,@"STO_CUDA_ENTRY STV_DEFAULT"
kernel_cutlass_kernel_cudnnnative_sparse_attentionselectionNSA_select_attn_fwd_hmmaHopperSelectAttentionFwd_object_at__CopyAtom_ThrID10_TVLayoutSrc112801_TVLayoutDst112801_Valuetypef16_te_0:
.text.kernel_cutlass_kernel_cudnnnative_sparse_attentionselectionNSA_select_attn_fwd_hmmaHopperSelectAttentionFwd_object_at__CopyAtom_ThrID10_TVLayoutSrc112801_TVLayoutDst112801_Valuetypef16_te_0:
[----:B------:R-:W1:Y:S01]  /*0000*/  LDC R1, c[0x0][0x37c] ;  /* 0x0000df00ff017b82 */ /* 0x000e620000000800 */
[----:B------:R-:W2:Y:S07]  /*0010*/  S2R R5, SR_TID.X ;  /* 0x0000000000057919 */ /* 0x000eae0000002100 */
[----:B------:R-:W3:Y:S01]  /*0020*/  LDC.64 R2, c[0x0][0x590] ;  /* 0x00016400ff027b82 */ /* 0x000ee20000000a00 */
[----:B------:R-:W-:Y:S01]  /*0030*/  BSSY.RECONVERGENT B0, `(.L_x_0) ;  /* 0x000000e000007945 */ /* 0x000fe20003800200 */
[----:B------:R-:W4:Y:S01]  /*0040*/  S2R R7, SR_CTAID.Z ;  /* 0x0000000000077919 */ /* 0x000f220000002700 */
[----:B--2---:R-:W-:-:S04]  /*0050*/  SHF.R.U32.HI R160, RZ, 0x5, R5 ;  /* 0x00000005ffa07819 */ /* 0x004fc80000011605 */
[----:B------:R-:W-:-:S13]  /*0060*/  ISETP.NE.AND P0, PT, R160, RZ, PT ;  /* 0x000000ffa000720c */ /* 0x000fda0003f05270 */
[----:B-1--4-:R-:W-:Y:S05]  /*0070*/  @P0 BRA `(.L_x_1) ;  /* 0x0000000000240947 */ /* 0x012fea0003800000 */
[----:B------:R-:W1:Y:S02]  /*0080*/  LDCU.64 UR4, c[0x0][0x348] ;  /* 0x00006900ff0477ac */ /* 0x000e640008000a00 */
[----:B-1----:R-:W-:Y:S02]  /*0090*/  UIADD3 UR6, UP0, UPT, UR4, 0x80, URZ ;  /* 0x0000008004067890 */ /* 0x002fe4000ff1e0ff */
[----:B------:R1:W-:Y:S01]  /*00a0*/  UTMACCTL.PF [UR4] ;  /* 0x00000000040079b9 */ /* 0x0003e20008040000 */
[----:B------:R-:W-:Y:S02]  /*00b0*/  UIADD3 UR8, UP1, UPT, UR4, 0x180, URZ ;  /* 0x0000018004087890 */ /* 0x000fe4000ff3e0ff */
[----:B------:R-:W-:Y:S02]  /*00c0*/  UIADD3.X UR7, UPT, UPT, URZ, UR5, URZ, UP0, !UPT ;  /* 0x00000005ff077290 */ /* 0x000fe400087fe4ff */
[----:B------:R-:W-:-:S07]  /*00d0*/  UIADD3.X UR9, UPT, UPT, URZ, UR5, URZ, UP1, !UPT ;  /* 0x00000005ff097290 */ /* 0x000fce0008ffe4ff */
[----:B------:R1:W-:Y:S02]  /*00e0*/  UTMACCTL.PF [UR6] ;  /* 0x00000000060079b9 */ /* 0x0003e40008040000 */
[----:B------:R1:W-:Y:S02]  /*00f0*/  UTMACCTL.PF [UR8] ;  /* 0x00000000080079b9 */ /* 0x0003e40008040000 */
[----:B-1----:R-:W-:Y:S01]  /*0100*/  NOP ;  /* 0x0000000000007918 */ /* 0x002fe20000000000 */
.L_x_1:
[----:B------:R-:W-:Y:S05]  /*0110*/  BSYNC.RECONVERGENT B0 ;  /* 0x0000000000007941 */ /* 0x000fea0003800200 */
.L_x_0:
[----:B------:R-:W-:Y:S01]  /*0120*/  VOTEU.ALL UP3, P0 ;  /* 0x0000000000ff7886 */ /* 0x000fe20000060000 */
[----:B------:R-:W-:Y:S01]  /*0130*/  UMOV UR12, 0x1 ;  /* 0x00000001000c7882 */ /* 0x000fe20000000000 */
[----:B------:R-:W-:Y:S01]  /*0140*/  VOTEU.ALL UP2, P0 ;  /* 0x0000000000ff7886 */ /* 0x000fe20000040000 */
[----:B------:R-:W-:Y:S01]  /*0150*/  VOTEU.ALL UP1, P0 ;  /* 0x0000000000ff7886 */ /* 0x000fe20000020000 */
[----:B------:R-:W-:Y:S01]  /*0160*/  VOTEU.ALL UP0, P0 ;  /* 0x0000000000ff7886 */ /* 0x000fe20000000000 */
[----:B------:R-:W1:Y:S01]  /*0170*/  @!UP3 S2UR UR8, SR_CgaCtaId ;  /* 0x000000000008b9c3 */ /* 0x000e620000008800 */
[----:B------:R-:W-:Y:S01]  /*0180*/  @!UP3 UMOV UR4, 0x400 ;  /* 0x000004000004b882 */ /* 0x000fe20000000000 */
[----:B------:R-:W-:-:S04]  /*0190*/  @!UP3 UIADD3 UR14, UPT, UPT, -UR12, 0x100000, URZ ;  /* 0x001000000c0eb890 */ /* 0x000fc8000fffe1ff */
[----:B------:R-:W-:Y:S02]  /*01a0*/  @!UP3 USHF.L.U32 UR15, UR14, 0xb, URZ ;  /* 0x0000000b0e0fb899 */ /* 0x000fe400080006ff */
[----:B------:R-:W-:Y:S01]  /*01b0*/  @!UP3 USHF.L.U32 UR14, UR14, 0x1, URZ ;  /* 0x000000010e0eb899 */ /* 0x000fe200080006ff */
[----:B------:R-:W-:Y:S01]  /*01c0*/  @!UP3 UMOV UR10, 0x400 ;  /* 0x00000400000ab882 */ /* 0x000fe20000000000 */
[----:B------:R-:W-:-:S04]  /*01d0*/  @!UP3 UIADD3 UR16, UPT, UPT, -UR12, 0x100000, URZ ;  /* 0x001000000c10b890 */ /* 0x000fc8000fffe1ff */
[----:B------:R-:W-:Y:S02]  /*01e0*/  @!UP3 USHF.L.U32 UR17, UR16, 0xb, URZ ;  /* 0x0000000b1011b899 */ /* 0x000fe400080006ff */
[----:B------:R-:W-:Y:S01]  /*01f0*/  @!UP3 USHF.L.U32 UR16, UR16, 0x1, URZ ;  /* 0x000000011010b899 */ /* 0x000fe200080006ff */
[----:B------:R-:W-:Y:S01]  /*0200*/  VOTEU.ALL UP4, P0 ;  /* 0x0000000000ff7886 */ /* 0x000fe20000080000 */
[----:B------:R-:W-:Y:S01]  /*0210*/  VOTEU.ALL UP5, P0 ;  /* 0x0000000000ff7886 */ /* 0x000fe200000a0000 */
[----:B------:R-:W2:Y:S01]  /*0220*/  LDCU.64 UR6, c[0x0][0x358] ;  /* 0x00006b00ff0677ac */ /* 0x000ea20008000a00 */
[----:B------:R-:W4:Y:S01]  /*0230*/  @!UP3 S2UR UR5, SR_CgaCtaId ;  /* 0x000000000005b9c3 */ /* 0x000f220000008800 */
[----:B---3--:R-:W-:-:S07]  /*0240*/  IMAD.WIDE.U32 R2, R7, 0x4, R2 ;  /* 0x0000000407027825 */ /* 0x008fce00078e0002 */
[----:B------:R-:W3:Y:S01]  /*0250*/  @!UP3 S2UR UR11, SR_CgaCtaId ;  /* 0x00000000000bb9c3 */ /* 0x000ee20000008800 */
[----:B-1----:R-:W-:Y:S02]  /*0260*/  @!UP3 ULEA UR8, UR8, UR4, 0x18 ;  /* 0x000000040808b291 */ /* 0x002fe4000f8ec0ff */
[----:B----4-:R-:W-:Y:S02]  /*0270*/  @!UP3 ULEA UR9, UR5, UR4, 0x18 ;  /* 0x000000040509b291 */ /* 0x010fe4000f8ec0ff */
[----:B------:R-:W-:-:S04]  /*0280*/  @!UP3 UIADD3 UR4, UPT, UPT, -UR12, 0x100000, URZ ;  /* 0x001000000c04b890 */ /* 0x000fc8000fffe1ff */
[----:B------:R-:W-:Y:S02]  /*0290*/  @!UP3 USHF.L.U32 UR5, UR4, 0xb, URZ ;  /* 0x0000000b0405b899 */ /* 0x000fe400080006ff */
[----:B------:R-:W-:Y:S01]  /*02a0*/  @!UP3 USHF.L.U32 UR4, UR4, 0x1, URZ ;  /* 0x000000010404b899 */ /* 0x000fe200080006ff */
[----:B------:R-:W1:Y:S02]  /*02b0*/  FENCE.VIEW.ASYNC.S ;  /* 0x00000000000073c6 */ /* 0x000e640000000000 */
[----:B-1----:R1:W4:Y:S01]  /*02c0*/  @!UP2 SYNCS.EXCH.64 URZ, [UR8], UR14 ;  /* 0x0000000e08ffa5b2 */ /* 0x0023220008000100 */
[----:B---3--:R-:W-:Y:S01]  /*02d0*/  @!UP3 ULEA UR10, UR11, UR10, 0x18 ;  /* 0x0000000a0b0ab291 */ /* 0x008fe2000f8ec0ff */
[----:B------:R-:W-:Y:S01]  /*02e0*/  VOTEU.ALL UP3, P0 ;  /* 0x0000000000ff7886 */ /* 0x000fe20000060000 */
[----:B------:R1:W4:Y:S01]  /*02f0*/  @!UP1 SYNCS.EXCH.64 URZ, [UR8+0x8], UR14 ;  /* 0x0000080e08ff95b2 */ /* 0x0003220008000100 */
[----:B------:R-:W-:Y:S01]  /*0300*/  NOP ;  /* 0x0000000000007918 */ /* 0x000fe20000000000 */
[----:B----4-:R-:W-:Y:S06]  /*0310*/  BAR.SYNC.DEFER_BLOCKING 0x0 ;  /* 0x0000000000007b1d */ /* 0x010fec0000010000 */
[----:B------:R1:W3:Y:S01]  /*0320*/  @!UP0 SYNCS.EXCH.64 URZ, [UR9+0x20], UR16 ;  /* 0x0000201009ff85b2 */ /* 0x0002e20008000100 */
[----:B------:R1:W3:Y:S01]  /*0330*/  @!UP3 SYNCS.EXCH.64 URZ, [UR9+0x28], UR16 ;  /* 0x0000281009ffb5b2 */ /* 0x0002e20008000100 */
[----:B------:R-:W-:Y:S01]  /*0340*/  NOP ;  /* 0x0000000000007918 */ /* 0x000fe20000000000 */
[----:B---3--:R-:W-:Y:S06]  /*0350*/  BAR.SYNC.DEFER_BLOCKING 0x0 ;  /* 0x0000000000007b1d */ /* 0x008fec0000010000 */
[----:B------:R1:W3:Y:S01]  /*0360*/  @!UP4 SYNCS.EXCH.64 URZ, [UR10+0x10], UR4 ;  /* 0x000010040affc5b2 */ /* 0x0002e20008000100 */
[----:B------:R1:W3:Y:S01]  /*0370*/  @!UP5 SYNCS.EXCH.64 URZ, [UR10+0x18], UR4 ;  /* 0x000018040affd5b2 */ /* 0x0002e20008000100 */
[----:B------:R-:W-:Y:S01]  /*0380*/  NOP ;  /* 0x0000000000007918 */ /* 0x000fe20000000000 */
[----:B---3--:R-:W-:Y:S06]  /*0390*/  BAR.SYNC.DEFER_BLOCKING 0x0 ;  /* 0x0000000000007b1d */ /* 0x008fec0000010000 */
[----:B--2---:R-:W2:Y:S01]  /*03a0*/  LDG.E R158, desc[UR6][R2.64] ;  /* 0x00000006029e7981 */ /* 0x004ea2000c1e1900 */
[----:B------:R-:W-:Y:S01]  /*03b0*/  ISETP.GT.U32.AND P1, PT, R5, 0xf, PT ;  /* 0x0000000f0500780c */ /* 0x000fe20003f24070 */
[----:B------:R-:W2:Y:S01]  /*03c0*/  S2UR UR12, SR_CTAID.X ;  /* 0x00000000000c79c3 */ /* 0x000ea20000002500 */
[----:B------:R-:W3:Y:S01]  /*03d0*/  S2R R0, SR_CTAID.Y ;  /* 0x0000000000007919 */ /* 0x000ee20000002600 */
[----:B------:R-:W4:Y:S10]  /*03e0*/  LDG.E R9, desc[UR6][R2.64+0x4] ;  /* 0x0000040602097981 */ /* 0x000f34000c1e1900 */
[----:B------:R-:W5:Y:S01]  /*03f0*/  @!P1 LDC.64 R6, c[0x0][0x598] ;  /* 0x00016600ff069b82 */ /* 0x000f620000000a00 */
[----:B---3--:R-:W-:-:S02]  /*0400*/  @!P1 IMAD R11, R0, 0x10, R5 ;  /* 0x00000010000b9824 */ /* 0x008fc400078e0205 */
[----:B--2---:R-:W-:-:S05]  /*0410*/  @!P1 VIADD R0, R158, UR12 ;  /* 0x0000000c9e009c36 */ /* 0x004fca0008000000 */
[----:B------:R-:W-:-:S05]  /*0420*/  @!P1 LEA R11, R0, R11, 0x6 ;  /* 0x0000000b000b9211 */ /* 0x000fca00078e30ff */
[----:B-----5:R-:W-:-:S06]  /*0430*/  @!P1 IMAD.WIDE R6, R11, 0x4, R6 ;  /* 0x000000040b069825 */ /* 0x020fcc00078e0206 */
[----:B------:R-:W2:Y:S01]  /*0440*/  @!P1 LDG.E R6, desc[UR6][R6.64] ;  /* 0x0000000606069981 */ /* 0x000ea2000c1e1900 */
[----:B------:R-:W3:Y:S01]  /*0450*/  @!P1 S2R R11, SR_CgaCtaId ;  /* 0x00000000000b9919 */ /* 0x000ee20000008800 */
[----:B------:R-:W-:Y:S01]  /*0460*/  @!P1 MOV R0, 0x400 ;  /* 0x0000040000009802 */ /* 0x000fe20000000f00 */
[----:B----4-:R-:W-:-:S05]  /*0470*/  IMAD.IADD R9, R9, 0x1, -R158 ;  /* 0x0000000109097824 */ /* 0x010fca00078e0a9e */
[----:B------:R-:W-:Y:S02]  /*0480*/  ISETP.LE.AND P2, PT, R9, UR12, PT ;  /* 0x0000000c09007c0c */ /* 0x000fe4000bf43270 */
[----:B---3--:R-:W-:-:S05]  /*0490*/  @!P1 LEA R0, R11, R0, 0x18 ;  /* 0x000000000b009211 */ /* 0x008fca00078ec0ff */
[----:B------:R-:W-:Y:S01]  /*04a0*/  @!P1 IMAD R9, R5, 0x4, R0 ;  /* 0x0000000405099824 */ /* 0x000fe200078e0200 */
[----:B------:R-:W3:Y:S04]  /*04b0*/  S2UR UR13, SR_CTAID.Y ;  /* 0x00000000000d79c3 */ /* 0x000ee80000002600 */
[----:B--2---:R1:W-:Y:S04]  /*04c0*/  @!P1 STS [R9+0x8880], R6 ;  /* 0x0088800609009388 */ /* 0x0043e80000000800 */
[----:B------:R-:W-:Y:S06]  /*04d0*/  BAR.SYNC.DEFER_BLOCKING 0x0 ;  /* 0x0000000000007b1d */ /* 0x000fec0000010000 */
[----:B-1-3--:R-:W-:Y:S05]  /*04e0*/  @P2 EXIT ;  /* 0x000000000000294d */ /* 0x00afea0003800000 */
[----:B------:R-:W-:Y:S01]  /*04f0*/  R2UR UR8, R158 ;  /* 0x000000009e0872ca */ /* 0x000fe200000e0000 */
[----:B------:R-:W1:-:S12]  /*0500*/  LDCU.64 UR4, c[0x0][0x5a0] ;  /* 0x0000b400ff0477ac */ /* 0x000e580008000a00 */
[----:B------:R-:W-:-:S04]  /*0510*/  UIADD3 UR12, UPT, UPT, UR8, UR12, URZ ;  /* 0x0000000c080c7290 */ /* 0x000fc8000fffe0ff */
[----:B------:R-:W-:-:S04]  /*0520*/  ULEA UR8, UR12, UR13, 0x2 ;  /* 0x0000000d0c087291 */ /* 0x000fc8000f8e10ff */
[----:B-1----:R-:W-:-:S06]  /*0530*/  UIMAD.WIDE UR4, UR8, 0x4, UR4 ;  /* 0x00000004080478a5 */ /* 0x002fcc000f8e0204 */
[----:B------:R-:W-:Y:S01]  /*0540*/  MOV R2, UR4 ;  /* 0x0000000400027c02 */ /* 0x000fe20008000f00 */
[----:B------:R-:W-:Y:S01]  /*0550*/  IMAD.U32 R3, RZ, RZ, UR5 ;  /* 0x00000005ff037e24 */ /* 0x000fe2000f8e00ff */
[----:B------:R-:W-:Y:S03]  /*0560*/  BSSY B0, `(.L_x_2) ;  /* 0x00000a5000007945 */ /* 0x000fe60003800000 */
[----:B------:R-:W1:Y:S01]  /*0570*/  LDCU UR4, c[0x0][0x5a8] ;  /* 0x0000b500ff0477ac */ /* 0x000e620008000800 */
[----:B------:R2:W5:Y:S01]  /*0580*/  LDG.E R159, desc[UR6][R2.64] ;  /* 0x00000006029f7981 */ /* 0x000562000c1e1900 */
[----:B------:R-:W-:Y:S01]  /*0590*/  LOP3.LUT R7, R5, 0xf, RZ, 0xc0, !PT ;  /* 0x0000000f05077812 */ /* 0x000fe200078ec0ff */
[----:B------:R-:W-:Y:S01]  /*05a0*/  IMAD.MOV.U32 R157, RZ, RZ, 0x1 ;  /* 0x00000001ff9d7424 */ /* 0x000fe200078e00ff */
[----:B------:R-:W-:Y:S01]  /*05b0*/  MOV R156, RZ ;  /* 0x000000ff009c7202 */ /* 0x000fe20000000f00 */
[----:B------:R-:W-:Y:S06]  /*05c0*/  @P0 BRA `(.L_x_3) ;  /* 0x0000000800780947 */ /* 0x000fec0003800000 */
[----:B--2---:R-:W2:Y:S01]  /*05d0*/  S2R R3, SR_CgaCtaId ;  /* 0x0000000000037919 */ /* 0x004ea20000008800 */
[----:B------:R-:W-:Y:S01]  /*05e0*/  MOV R2, 0x400 ;  /* 0x0000040000027802 */ /* 0x000fe20000000f00 */
[----:B------:R-:W-:-:S03]  /*05f0*/  IMAD.MOV.U32 R0, RZ, RZ, -0x80000000 ;  /* 0x80000000ff007424 */ /* 0x000fc600078e00ff */
[----:B--2---:R-:W-:-:S04]  /*0600*/  LEA R11, R3, R2, 0x18 ;  /* 0x00000002030b7211 */ /* 0x004fc800078ec0ff */
[----:B------:R-:W2:Y:S02]  /*0610*/  SYNCS.PHASECHK.TRANS64.TRYWAIT P0, [R11+URZ+0x28], R0 ;  /* 0x000028000b0075a7 */ /* 0x000ea400080011ff */
[----:B--2---:R-:W-:Y:S05]  /*0620*/  @!P0 BRA `(.L_x_4) ;  /* 0x0000003c00008947 */ /* 0x004fea0003800000 */
.L_x_47:
[----:B------:R-:W-:Y:S02]  /*0630*/  ELECT P1, URZ, PT ;  /* 0x0000000000ff782f */ /* 0x000fe40003820000 */
[----:B------:R-:W-:Y:S02]  /*0640*/  R2UR UR5, R11 ;  /* 0x000000000b0572ca */ /* 0x000fe400000e0000 */
[----:B------:R-:W-:-:S09]  /*0650*/  ELECT P0, URZ, PT ;  /* 0x0000000000ff782f */ /* 0x000fd20003800000 */
[----:B------:R-:W-:-:S04]  /*0660*/  @P1 IMAD.MOV.U32 R2, RZ, RZ, 0x800 ;  /* 0x00000800ff021424 */ /* 0x000fc800078e00ff */
[----:B------:R-:W-:Y:S01]  /*0670*/  VOTEU.ANY UP0, P0 ;  /* 0x0000000000ff7886 */ /* 0x000fe20000000100 */
[----:B------:R-:W-:Y:S01]  /*0680*/  VOTEU.ANY UP1, P0 ;  /* 0x0000000000ff7886 */ /* 0x000fe20000020100 */
[----:B------:R3:W-:Y:S01]  /*0690*/  @P1 SYNCS.ARRIVE.TRANS64 RZ, [R11+URZ+0x20], R2 ;  /* 0x000020020bff19a7 */ /* 0x0007e200080000ff */
[----:B------:R-:W-:Y:S02]  /*06a0*/  PLOP3.LUT P1, PT, PT, PT, PT, 0x8, 0x80 ;  /* 0x000000000080781c */ /* 0x000fe40003f2e170 */
[----:B------:R-:W4:Y:S01]  /*06b0*/  @UP0 LDCU.64 UR14, c[0x0][0x348] ;  /* 0x00006900ff0e07ac */ /* 0x000f220008000a00 */
[----:B------:R-:W-:Y:S02]  /*06c0*/  @UP0 UIADD3 UR8, UPT, UPT, UR5, 0x80, URZ ;  /* 0x0000008005080890 */ /* 0x000fe4000fffe0ff */
[----:B------:R-:W-:Y:S01]  /*06d0*/  @UP0 UIADD3 UR9, UPT, UPT, UR5, 0x20, URZ ;  /* 0x0000002005090890 */ /* 0x000fe2000fffe0ff */
[----:B------:R-:W-:Y:S01]  /*06e0*/  @UP0 UMOV UR10, URZ ;  /* 0x000000ff000a0c82 */ /* 0x000fe20008000000 */
[----:B------:R-:W-:-:S10]  /*06f0*/  @UP0 UMOV UR11, URZ ;  /* 0x000000ff000b0c82 */ /* 0x000fd40008000000 */
.L_x_5:
[----:B------:R-:W-:Y:S01]  /*0700*/  @P0 ELECT P1, URZ, PT ;  /* 0x0000000000ff082f */ /* 0x000fe20003820000 */
[----:B----4-:R4:W-:-:S12]  /*0710*/  @UP1 UTMALDG.4D [UR8], [UR14], desc[URZ] ;  /* 0x0000ff080e0015b4 */ /* 0x0109d80008019000 */
[----:B------:R-:W-:Y:S02]  /*0720*/  @P1 PLOP3.LUT P0, PT, P1, PT, PT, 0x8, 0x80 ;  /* 0x000000000080181c */ /* 0x000fe40000f0e170 */
[----:B------:R-:W-:-:S11]  /*0730*/  PLOP3.LUT P1, PT, PT, PT, PT, 0x8, 0x80 ;  /* 0x000000000080781c */ /* 0x000fd60003f2e170 */
[----:B----4-:R-:W-:Y:S05]  /*0740*/  @P0 BRA.U.ANY `(.L_x_5) ;  /* 0xfffffffd00ec0947 */ /* 0x010fea000393ffff */
[----:B------:R-:W-:Y:S02]  /*0750*/  ELECT P0, URZ, PT ;  /* 0x0000000000ff782f */ /* 0x000fe40003800000 */
[----:B------:R-:W-:-:S11]  /*0760*/  PLOP3.LUT P1, PT, PT, PT, PT, 0x8, 0x80 ;  /* 0x000000000080781c */ /* 0x000fd60003f2e170 */
[----:B------:R-:W-:Y:S01]  /*0770*/  VOTEU.ANY UP0, P0 ;  /* 0x0000000000ff7886 */ /* 0x000fe20000000100 */
[----:B------:R-:W-:-:S04]  /*0780*/  VOTEU.ANY UP1, P0 ;  /* 0x0000000000ff7886 */ /* 0x000fc80000020100 */
[----:B------:R-:W4:Y:S01]  /*0790*/  @UP0 LDCU.64 UR14, c[0x0][0x348] ;  /* 0x00006900ff0e07ac */ /* 0x000f220008000a00 */
[----:B------:R-:W-:Y:S02]  /*07a0*/  @UP0 UIADD3 UR8, UPT, UPT, UR5, 0x180, URZ ;  /* 0x0000018005080890 */ /* 0x000fe4000fffe0ff */
[----:B------:R-:W-:Y:S01]  /*07b0*/  @UP0 UIADD3 UR9, UPT, UPT, UR5, 0x20, URZ ;  /* 0x0000002005090890 */ /* 0x000fe2000fffe0ff */
[----:B------:R-:W-:Y:S01]  /*07c0*/  @UP0 UMOV UR10, 0x8 ;  /* 0x00000008000a0882 */ /* 0x000fe20000000000 */
[----:B------:R-:W-:-:S10]  /*07d0*/  @UP0 UMOV UR11, URZ ;  /* 0x000000ff000b0c82 */ /* 0x000fd40008000000 */
.L_x_6:
        /* <DEDUP_REMOVED lines=14> */
.L_x_7:
        /* <DEDUP_REMOVED lines=14> */
.L_x_8:
        /* <DEDUP_REMOVED lines=14> */
.L_x_9:
        /* <DEDUP_REMOVED lines=14> */
.L_x_10:
        /* <DEDUP_REMOVED lines=14> */
.L_x_11:
        /* <DEDUP_REMOVED lines=14> */
.L_x_12:
[----:B------:R-:W-:Y:S01]  /*0d20*/  @P0 ELECT P1, URZ, PT ;  /* 0x0000000000ff082f */ /* 0x000fe20003820000 */
[----:B----4-:R4:W-:-:S12]  /*0d30*/  @UP1 UTMALDG.4D [UR8], [UR14], desc[URZ] ;  /* 0x0000ff080e0015b4 */ /* 0x0109d80008019000 */
[----:B------:R-:W-:Y:S02]  /*0d40*/  @P1 PLOP3.LUT P0, PT, P1, PT, PT, 0x8, 0x80 ;  /* 0x000000000080181c */ /* 0x000fe40000f0e170 */
[----:B------:R-:W-:-:S11]  /*0d50*/  PLOP3.LUT P1, PT, PT, PT, PT, 0x8, 0x80 ;  /* 0x000000000080781c */ /* 0x000fd60003f2e170 */
[----:B----4-:R-:W-:Y:S05]  /*0d60*/  @P0 BRA.U.ANY `(.L_x_12) ;  /* 0xfffffffd00ec0947 */ /* 0x010fea000393ffff */
[----:B-----5:R-:W-:-:S13]  /*0d70*/  ISETP.GE.AND P0, PT, R159, 0x1, PT ;  /* 0x000000019f00780c */ /* 0x020fda0003f06270 */
[----:B------:R-:W-:Y:S05]  /*0d80*/  @!P0 BRA `(.L_x_3) ;  /* 0x0000000000888947 */ /* 0x000fea0003800000 */
[----:B------:R-:W4:Y:S02]  /*0d90*/  SYNCS.PHASECHK.TRANS64.TRYWAIT P0, [R11+URZ+0x8], R0 ;  /* 0x000008000b0075a7 */ /* 0x000f2400080011ff */
[----:B----4-:R-:W-:Y:S05]  /*0da0*/  @!P0 BRA `(.L_x_13) ;  /* 0x00000034003c8947 */ /* 0x010fea0003800000 */
.L_x_48:
[----:B------:R-:W-:Y:S02]  /*0db0*/  ELECT P0, URZ, PT ;  /* 0x0000000000ff782f */ /* 0x000fe40003800000 */
[----:B------:R-:W-:Y:S02]  /*0dc0*/  LEA R0, R159, R11, 0x2 ;  /* 0x0000000b9f007211 */ /* 0x000fe400078e10ff */
[----:B------:R-:W-:Y:S02]  /*0dd0*/  ELECT P1, URZ, PT ;  /* 0x0000000000ff782f */ /* 0x000fe40003820000 */
[----:B------:R-:W-:Y:S01]  /*0de0*/  R2UR UR16, R11 ;  /* 0x000000000b1072ca */ /* 0x000fe200000e0000 */
[----:B------:R-:W-:-:S06]  /*0df0*/  IMAD.MOV.U32 R156, RZ, RZ, 0x1 ;  /* 0x00000001ff9c7424 */ /* 0x000fcc00078e00ff */
[----:B--23--:R-:W2:Y:S01]  /*0e00*/  @P0 LDC.64 R2, c[0x0][0x348] ;  /* 0x0000d200ff020b82 */ /* 0x00cea20000000a00 */
[----:B------:R-:W-:-:S03]  /*0e10*/  @P0 R2UR UR17, R11 ;  /* 0x000000000b1102ca */ /* 0x000fc600000e0000 */
[----:B------:R-:W-:Y:S01]  /*0e20*/  @P1 IMAD.MOV.U32 R4, RZ, RZ, 0x4000 ;  /* 0x00004000ff041424 */ /* 0x000fe200078e00ff */
[----:B------:R-:W-:Y:S01]  /*0e30*/  VOTEU.ANY UP0, P0 ;  /* 0x0000000000ff7886 */ /* 0x000fe20000000100 */
[----:B------:R-:W-:Y:S02]  /*0e40*/  VOTEU.ANY UP1, P0 ;  /* 0x0000000000ff7886 */ /* 0x000fe40000020100 */
[----:B------:R3:W-:Y:S01]  /*0e50*/  @P1 SYNCS.ARRIVE.TRANS64 RZ, [R11+URZ], R4 ;  /* 0x000000040bff19a7 */ /* 0x0007e200080000ff */
[----:B------:R-:W4:Y:S01]  /*0e60*/  LDS R9, [R0+0x887c] ;  /* 0x00887c0000097984 */ /* 0x000f220000000800 */
[----:B------:R-:W-:Y:S01]  /*0e70*/  @UP0 UIADD3 UR16, UPT, UPT, UR16, 0x880, URZ ;  /* 0x0000088010100890 */ /* 0x000fe2000fffe0ff */
[----:B------:R-:W-:Y:S01]  /*0e80*/  @UP0 UMOV UR18, URZ ;  /* 0x000000ff00120c82 */ /* 0x000fe20008000000 */
[----:B--2---:R-:W-:-:S04]  /*0e90*/  @P0 IADD3 R2, P1, PT, R2, 0x80, RZ ;  /* 0x0000008002020810 */ /* 0x004fc80007f3e0ff */
[----:B------:R-:W-:Y:S01]  /*0ea0*/  @P0 R2UR UR5, R2 ;  /* 0x00000000020502ca */ /* 0x000fe200000e0000 */
[----:B------:R-:W-:Y:S01]  /*0eb0*/  @P0 IMAD.X R3, RZ, RZ, R3, P1 ;  /* 0x000000ffff030224 */ /* 0x000fe200008e0603 */
[----:B------:R-:W-:-:S04]  /*0ec0*/  PLOP3.LUT P1, PT, PT, PT, PT, 0x8, 0x80 ;  /* 0x000000000080781c */ /* 0x000fc80003f2e170 */
[----:B------:R-:W-:-:S07]  /*0ed0*/  @P0 R2UR UR8, R3 ;  /* 0x00000000030802ca */ /* 0x000fce00000e0000 */
[----:B------:R-:W-:-:S06]  /*0ee0*/  MOV R2, UR5 ;  /* 0x0000000500027c02 */ /* 0x000fcc0008000f00 */
[----:B------:R-:W-:Y:S01]  /*0ef0*/  IMAD.U32 R3, RZ, RZ, UR8 ;  /* 0x00000008ff037e24 */ /* 0x000fe2000f8e00ff */
[----:B------:R-:W-:Y:S02]  /*0f00*/  @P0 R2UR UR8, R2 ;  /* 0x00000000020802ca */ /* 0x000fe400000e0000 */
[----:B----4-:R-:W-:Y:S02]  /*0f10*/  @P0 LEA R9, R9, R158, 0x7 ;  /* 0x0000009e09090211 */ /* 0x010fe400078e38ff */
[----:B------:R-:W-:Y:S02]  /*0f20*/  @P0 R2UR UR9, R3 ;  /* 0x00000000030902ca */ /* 0x000fe400000e0000 */
[----:B---3--:R-:W-:-:S15]  /*0f30*/  @P0 R2UR UR19, R9 ;  /* 0x00000000091302ca */ /* 0x008fde00000e0000 */
.L_x_14:
[----:B------:R-:W-:Y:S01]  /*0f40*/  @P0 ELECT P1, URZ, PT ;  /* 0x0000000000ff082f */ /* 0x000fe20003820000 */
[----:B------:R-:W-:Y:S02]  /*0f50*/  UMOV UR20, UR13 ;  /* 0x0000000d00147c82 */ /* 0x000fe40008000000 */
[----:B------:R2:W-:Y:S10]  /*0f60*/  @UP1 UTMALDG.3D [UR16], [UR8], desc[URZ] ;  /* 0x0000ff10080015b4 */ /* 0x0005f40008011000 */
[----:B------:R-:W-:-:S02]  /*0f70*/  @P1 PLOP3.LUT P0, PT, P1, PT, PT, 0x8, 0x80 ;  /* 0x000000000080181c */ /* 0x000fc40000f0e170 */
[----:B------:R-:W-:-:S11]  /*0f80*/  PLOP3.LUT P1, PT, PT, PT, PT, 0x8, 0x80 ;  /* 0x000000000080781c */ /* 0x000fd60003f2e170 */
[----:B--2---:R-:W-:Y:S05]  /*0f90*/  @P0 BRA.U.ANY `(.L_x_14) ;  /* 0xfffffffd00e80947 */ /* 0x004fea000393ffff */
[----:B------:R-:W-:-:S07]  /*0fa0*/  MOV R157, RZ ;  /* 0x000000ff009d7202 */ /* 0x000fce0000000f00 */
.L_x_3:
[----:B-1----:R-:W-:Y:S05]  /*0fb0*/  BSYNC B0 ;  /* 0x0000000000007941 */ /* 0x002fea0003800000 */
.L_x_2:
[----:B------:R-:W1:Y:S01]  /*0fc0*/  S2UR UR8, SR_CgaCtaId ;  /* 0x00000000000879c3 */ /* 0x000e620000008800 */
[----:B------:R-:W-:Y:S01]  /*0fd0*/  UMOV UR5, 0x400 ;  /* 0x0000040000057882 */ /* 0x000fe20000000000 */
[----:B-----5:R-:W-:Y:S02]  /*0fe0*/  ISETP.GE.AND P1, PT, R159, 0x1, PT ;  /* 0x000000019f00780c */ /* 0x020fe40003f26270 */
[----:B------:R-:W-:Y:S02]  /*0ff0*/  PLOP3.LUT P0, PT, PT, PT, PT, 0x80, 0x8 ;  /* 0x000000000008781c */ /* 0x000fe40003f0f070 */
[----:B------:R-:W-:Y:S01]  /*1000*/  MOV R154, RZ ;  /* 0x000000ff009a7202 */ /* 0x000fe20000000f00 */
[----:B-1----:R-:W-:-:S06]  /*1010*/  ULEA UR5, UR8, UR5, 0x18 ;  /* 0x0000000508057291 */ /* 0x002fcc000f8ec0ff */
[----:B------:R-:W-:-:S04]  /*1020*/  IMAD.U32 R4, RZ, RZ, UR5 ;  /* 0x00000005ff047e24 */ /* 0x000fc8000f8e00ff */
[----:B------:R-:W1:Y:S01]  /*1030*/  SYNCS.PHASECHK.TRANS64.TRYWAIT P2, [R4+URZ+0x20], RZ ;  /* 0x000020ff040075a7 */ /* 0x000e6200080411ff */
[----:B------:R-:W-:Y:S01]  /*1040*/  IMAD R7, R7, 0x10, R4 ;  /* 0x0000001007077824 */ /* 0x000fe200078e0204 */
[----:B-1----:R-:W-:Y:S06]  /*1050*/  @P2 BRA `(.L_x_15) ;  /* 0x0000000000082947 */ /* 0x002fec0003800000 */
[----:B------:R-:W1:Y:S02]  /*1060*/  SYNCS.PHASECHK.TRANS64.TRYWAIT P2, [R4+URZ+0x20], RZ ;  /* 0x000020ff040075a7 */ /* 0x000e6400080411ff */
[----:B-1----:R-:W-:Y:S05]  /*1070*/  @!P2 BRA `(.L_x_16) ;  /* 0x0000003000a4a947 */ /* 0x002fea0003800000 */
.L_x_15:
[----:B------:R4:W1:Y:S01]  /*1080*/  LDSM.16.M88.2 R8, [R7+0x80] ;  /* 0x000080000708783b */ /* 0x0008620000000100 */
[----:B------:R-:W-:Y:S02]  /*1090*/  MOV R155, 0xff800000 ;  /* 0xff800000009b7802 */ /* 0x000fe40000000f00 */
[----:B------:R-:W-:Y:S02]  /*10a0*/  CS2R R24, SRZ ;  /* 0x0000000000187805 */ /* 0x000fe4000001ff00 */
[----:B------:R-:W-:Y:S01]  /*10b0*/  CS2R R26, SRZ ;  /* 0x00000000001a7805 */ /* 0x000fe2000001ff00 */
[----:B--23--:R4:W2:Y:S01]  /*10c0*/  LDSM.16.M88.2 R10, [R7+0x180] ;  /* 0x00018000070a783b */ /* 0x00c8a20000000100 */
[----:B------:R-:W-:Y:S02]  /*10d0*/  CS2R R28, SRZ ;  /* 0x00000000001c7805 */ /* 0x000fe4000001ff00 */
[----:B------:R-:W-:Y:S02]  /*10e0*/  CS2R R30, SRZ ;  /* 0x00000000001e7805 */ /* 0x000fe4000001ff00 */
[----:B------:R-:W-:Y:S01]  /*10f0*/  CS2R R32, SRZ ;  /* 0x0000000000207805 */ /* 0x000fe2000001ff00 */
[----:B------:R4:W3:Y:S01]  /*1100*/  LDSM.16.M88.2 R12, [R7+0x280] ;  /* 0x00028000070c783b */ /* 0x0008e20000000100 */
[----:B------:R-:W-:-:S02]  /*1110*/  CS2R R34, SRZ ;  /* 0x0000000000227805 */ /* 0x000fc4000001ff00 */
[----:B------:R-:W-:Y:S02]  /*1120*/  CS2R R36, SRZ ;  /* 0x0000000000247805 */ /* 0x000fe4000001ff00 */
[----:B------:R-:W-:Y:S01]  /*1130*/  CS2R R38, SRZ ;  /* 0x0000000000267805 */ /* 0x000fe2000001ff00 */
[----:B------:R4:W1:Y:S01]  /*1140*/  LDSM.16.M88.2 R14, [R7+0x380] ;  /* 0x00038000070e783b */ /* 0x0008620000000100 */
[----:B------:R-:W-:Y:S02]  /*1150*/  CS2R R40, SRZ ;  /* 0x0000000000287805 */ /* 0x000fe4000001ff00 */
[----:B------:R-:W-:Y:S02]  /*1160*/  CS2R R42, SRZ ;  /* 0x00000000002a7805 */ /* 0x000fe4000001ff00 */
[----:B------:R-:W-:Y:S01]  /*1170*/  CS2R R44, SRZ ;  /* 0x00000000002c7805 */ /* 0x000fe2000001ff00 */
[----:B------:R4:W1:Y:S01]  /*1180*/  LDSM.16.M88.2 R16, [R7+0x480] ;  /* 0x000480000710783b */ /* 0x0008620000000100 */
[----:B------:R-:W-:-:S02]  /*1190*/  CS2R R46, SRZ ;  /* 0x00000000002e7805 */ /* 0x000fc4000001ff00 */
[----:B------:R-:W-:Y:S02]  /*11a0*/  CS2R R48, SRZ ;  /* 0x0000000000307805 */ /* 0x000fe4000001ff00 */
[----:B------:R-:W-:Y:S01]  /*11b0*/  CS2R R50, SRZ ;  /* 0x0000000000327805 */ /* 0x000fe2000001ff00 */
[----:B------:R4:W1:Y:S01]  /*11c0*/  LDSM.16.M88.2 R18, [R7+0x580] ;  /* 0x000580000712783b */ /* 0x0008620000000100 */
[----:B------:R-:W-:Y:S02]  /*11d0*/  CS2R R52, SRZ ;  /* 0x0000000000347805 */ /* 0x000fe4000001ff00 */
[----:B------:R-:W-:Y:S01]  /*11e0*/  CS2R R54, SRZ ;  /* 0x0000000000367805 */ /* 0x000fe2000001ff00 */
[----:B------:R4:W1:Y:S04]  /*11f0*/  LDSM.16.M88.2 R20, [R7+0x680] ;  /* 0x000680000714783b */ /* 0x0008680000000100 */
[----:B------:R4:W1:Y:S01]  /*1200*/  LDSM.16.M88.2 R22, [R7+0x780] ;  /* 0x000780000716783b */ /* 0x0008620000000100 */
[----:B------:R4:W1:Y:S01]  /*1210*/  @P1 SYNCS.PHASECHK.TRANS64.TRYWAIT P0, [R4+URZ], RZ ;  /* 0x000000ff040015a7 */ /* 0x00086200080011ff */
[----:B------:R-:W-:Y:S05]  /*1220*/  @!P1 BRA `(.L_x_17) ;  /* 0x0000002400c89947 */ /* 0x000fea0003800000 */
[----:B------:R-:W4:Y:S01]  /*1230*/  LDC.64 R162, c[0x0][0x348] ;  /* 0x0000d200ffa27b82 */ /* 0x000f220000000a00 */
[----:B------:R-:W-:Y:S01]  /*1240*/  IMAD.MOV R153, RZ, RZ, -R159 ;  /* 0x000000ffff997224 */ /* 0x000fe200078e0a9f */
[----:B------:R-:W-:Y:S01]  /*1250*/  MOV R154, RZ ;  /* 0x000000ff009a7202 */ /* 0x000fe20000000f00 */
[----:B------:R-:W-:Y:S01]  /*1260*/  IMAD.MOV.U32 R155, RZ, RZ, -0x800000 ;  /* 0xff800000ff9b7424 */ /* 0x000fe200078e00ff */
[----:B------:R-:W-:Y:S01]  /*1270*/  MOV R152, 0x1 ;  /* 0x0000000100987802 */ /* 0x000fe20000000f00 */
[----:B----4-:R-:W-:Y:S01]  /*1280*/  IMAD.MOV.U32 R7, RZ, RZ, RZ ;  /* 0x000000ffff077224 */ /* 0x010fe200078e00ff */
[----:B------:R-:W-:Y:S02]  /*1290*/  CS2R R2, SRZ ;  /* 0x0000000000027805 */ /* 0x000fe4000001ff00 */
[----:B------:R-:W-:-:S07]  /*12a0*/  MOV R0, RZ ;  /* 0x000000ff00007202 */ /* 0x000fce0000000f00 */
.L_x_38:
[----:B------:R-:W-:Y:S01]  /*12b0*/  ISETP.GE.AND P1, PT, R2, R159, PT ;  /* 0x0000009f0200720c */ /* 0x000fe20003f26270 */
[----:B------:R-:W-:Y:S03]  /*12c0*/  BSSY B0, `(.L_x_18) ;  /* 0x0000009000007945 */ /* 0x000fe60003800000 */
[----:B------:R-:W-:Y:S01]  /*12d0*/  ISETP.NE.OR P1, PT, R160, RZ, P1 ;  /* 0x000000ffa000720c */ /* 0x000fe20000f25670 */
[----:B-1----:R-:W-:-:S12]  /*12e0*/  @P0 BRA `(.L_x_19) ;  /* 0x0000000000180947 */ /* 0x002fd80003800000 */
[----:B------:R-:W1:Y:S01]  /*12f0*/  S2R R56, SR_CgaCtaId ;  /* 0x0000000000387919 */ /* 0x000e620000008800 */
[----:B------:R-:W-:Y:S01]  /*1300*/  MOV R5, 0x400 ;  /* 0x0000040000057802 */ /* 0x000fe20000000f00 */
[----:B------:R-:W-:-:S03]  /*1310*/  IMAD.U32 R4, R3, -0x80000000, RZ ;  /* 0x8000000003047824 */ /* 0x000fc600078e00ff */
[----:B-1----:R-:W-:-:S04]  /*1320*/  LEA R57, R56, R5, 0x18 ;  /* 0x0000000538397211 */ /* 0x002fc800078ec0ff */
[----:B------:R-:W1:Y:S02]  /*1330*/  SYNCS.PHASECHK.TRANS64.TRYWAIT P0, [R57+URZ], R4 ;  /* 0x00000004390075a7 */ /* 0x000e6400080011ff */
[----:B-1----:R-:W-:Y:S05]  /*1340*/  @!P0 BRA `(.L_x_20) ;  /* 0x0000003000048947 */ /* 0x002fea0003800000 */
.L_x_19:
[----:B------:R-:W-:Y:S05]  /*1350*/  BSYNC B0 ;  /* 0x0000000000007941 */ /* 0x000fea0003800000 */
.L_x_18:
[----:B------:R-:W-:Y:S04]  /*1360*/  BSSY B0, `(.L_x_21) ;  /* 0x000002b000007945 */ /* 0x000fe80003800000 */
[----:B------:R-:W-:Y:S05]  /*1370*/  @P1 BRA `(.L_x_22) ;  /* 0x0000000000a41947 */ /* 0x000fea0003800000 */
[----:B------:R-:W4:Y:S01]  /*1380*/  S2R R56, SR_CgaCtaId ;  /* 0x0000000000387919 */ /* 0x000f220000008800 */
[----:B-1----:R-:W-:Y:S01]  /*1390*/  MOV R5, 0x400 ;  /* 0x0000040000057802 */ /* 0x002fe20000000f00 */
[----:B------:R-:W-:Y:S01]  /*13a0*/  BSSY B1, `(.L_x_23) ;  /* 0x0000005000017945 */ /* 0x000fe20003800000 */
[----:B------:R-:W-:Y:S02]  /*13b0*/  SHF.L.U32 R4, R152, 0x1f, RZ ;  /* 0x0000001f98047819 */ /* 0x000fe400000006ff */
[----:B----4-:R-:W-:-:S04]  /*13c0*/  LEA R59, R56, R5, 0x18 ;  /* 0x00000005383b7211 */ /* 0x010fc800078ec0ff */
[----:B------:R-:W1:Y:S02]  /*13d0*/  SYNCS.PHASECHK.TRANS64.TRYWAIT P0, [R59+URZ+0x18], R4 ;  /* 0x000018043b0075a7 */ /* 0x000e6400080011ff */
[----:B-1----:R-:W-:Y:S05]  /*13e0*/  @!P0 BRA `(.L_x_24) ;  /* 0x0000002c00f48947 */ /* 0x002fea0003800000 */
.L_x_51:
[----:B------:R-:W-:Y:S05]  /*13f0*/  BSYNC B1 ;  /* 0x0000000000017941 */ /* 0x000fea0003800000 */
.L_x_23:
[----:B------:R-:W-:Y:S02]  /*1400*/  ELECT P1, URZ, PT ;  /* 0x0000000000ff782f */ /* 0x000fe40003820000 */
[----:B------:R-:W-:Y:S02]  /*1410*/  LOP3.LUT R4, RZ, R2, RZ, 0x33, !PT ;  /* 0x00000002ff047212 */ /* 0x000fe400078e33ff */
[----:B------:R-:W-:Y:S02]  /*1420*/  ELECT P0, URZ, PT ;  /* 0x0000000000ff782f */ /* 0x000fe40003800000 */
[----:B------:R-:W-:Y:S01]  /*1430*/  R2UR UR17, R59 ;  /* 0x000000003b1172ca */ /* 0x000fe200000e0000 */
[----:B------:R-:W-:-:S05]  /*1440*/  IMAD.IADD R4, R159, 0x1, R4 ;  /* 0x000000019f047824 */ /* 0x000fca00078e0204 */
[----:B------:R-:W-:Y:S01]  /*1450*/  LEA R56, R4, R59, 0x2 ;  /* 0x0000003b04387211 */ /* 0x000fe200078e10ff */
[----:B------:R-:W-:-:S04]  /*1460*/  @P1 IMAD.MOV.U32 R4, RZ, RZ, 0x4000 ;  /* 0x00004000ff041424 */ /* 0x000fc800078e00ff */
[----:B------:R-:W-:Y:S01]  /*1470*/  VOTEU.ANY UP0, P0 ;  /* 0x0000000000ff7886 */ /* 0x000fe20000000100 */
[----:B------:R-:W-:Y:S01]  /*1480*/  VOTEU.ANY UP1, P0 ;  /* 0x0000000000ff7886 */ /* 0x000fe20000020100 */
[----:B------:R4:W-:Y:S01]  /*1490*/  @P1 SYNCS.ARRIVE.TRANS64 RZ, [R59+URZ+0x10], R4 ;  /* 0x000010043bff19a7 */ /* 0x0009e200080000ff */
[----:B------:R-:W5:Y:S02]  /*14a0*/  LDS R57, [R56+0x8880] ;  /* 0x0088800038397984 */ /* 0x000f640000000800 */
[----:B------:R-:W-:Y:S02]  /*14b0*/  @UP0 UIADD3 UR16, UPT, UPT, UR17, 0x4880, URZ ;  /* 0x0000488011100890 */ /* 0x000fe4000fffe0ff */
[----:B------:R-:W-:Y:S01]  /*14c0*/  @UP0 UIADD3 UR17, UPT, UPT, UR17, 0x10, URZ ;  /* 0x0000001011110890 */ /* 0x000fe2000fffe0ff */
[----:B------:R-:W-:Y:S01]  /*14d0*/  @UP0 UMOV UR18, URZ ;  /* 0x000000ff00120c82 */ /* 0x000fe20008000000 */
[----:B----4-:R-:W-:-:S04]  /*14e0*/  @P0 IADD3 R4, P1, PT, R162, 0x100, RZ ;  /* 0x00000100a2040810 */ /* 0x010fc80007f3e0ff */
[----:B-1----:R-:W-:Y:S01]  /*14f0*/  @P0 IADD3.X R5, PT, PT, RZ, R163, RZ, P1, !PT ;  /* 0x000000a3ff050210 */ /* 0x002fe20000ffe4ff */
[----:B------:R-:W1:Y:S01]  /*1500*/  @UP0 S2UR UR20, SR_CTAID.Y ;  /* 0x00000000001409c3 */ /* 0x000e620000002600 */
[----:B------:R-:W-:Y:S02]  /*1510*/  @P0 R2UR UR5, R4 ;  /* 0x00000000040502ca */ /* 0x000fe400000e0000 */
[----:B------:R-:W-:Y:S02]  /*1520*/  @P0 R2UR UR8, R5 ;  /* 0x00000000050802ca */ /* 0x000fe400000e0000 */
[----:B------:R-:W-:-:S09]  /*1530*/  PLOP3.LUT P1, PT, PT, PT, PT, 0x8, 0x80 ;  /* 0x000000000080781c */ /* 0x000fd20003f2e170 */
[----:B------:R-:W-:Y:S02]  /*1540*/  IMAD.U32 R4, RZ, RZ, UR5 ;  /* 0x00000005ff047e24 */ /* 0x000fe4000f8e00ff */
[----:B------:R-:W-:-:S03]  /*1550*/  MOV R5, UR8 ;  /* 0x0000000800057c02 */ /* 0x000fc60008000f00 */
[----:B------:R-:W-:Y:S02]  /*1560*/  @P0 R2UR UR8, R4 ;  /* 0x00000000040802ca */ /* 0x000fe400000e0000 */
[----:B------:R-:W-:Y:S01]  /*1570*/  @P0 R2UR UR9, R5 ;  /* 0x00000000050902ca */ /* 0x000fe200000e0000 */
[----:B-1---5:R-:W-:-:S14]  /*1580*/  @P0 IMAD R4, R57, 0x80, R158 ;  /* 0x0000008039040824 */ /* 0x022fdc00078e029e */
.L_x_25:
[----:B------:R-:W-:-:S13]  /*1590*/  @P0 ELECT P1, URZ, PT ;  /* 0x0000000000ff082f */ /* 0x000fda0003820000 */
[----:B------:R-:W-:Y:S02]  /*15a0*/  @P1 R2UR.BROADCAST UR19, R4 ;  /* 0x00000000041312ca */ /* 0x000fe400008e0000 */
[----:B------:R-:W-:-:S11]  /*15b0*/  @P1 PLOP3.LUT P0, PT, P1, PT, PT, 0x8, 0x80 ;  /* 0x000000000080181c */ /* 0x000fd60000f0e170 */
[----:B------:R1:W-:Y:S01]  /*15c0*/  @UP1 UTMALDG.3D [UR16], [UR8], desc[URZ] ;  /* 0x0000ff10080015b4 */ /* 0x0003e20008011000 */
[----:B------:R-:W-:Y:S01]  /*15d0*/  PLOP3.LUT P1, PT, PT, PT, PT, 0x8, 0x80 ;  /* 0x000000000080781c */ /* 0x000fe20003f2e170 */
[----:B-1----:R-:W-:-:S12]  /*15e0*/  @P0 BRA.U.ANY `(.L_x_25) ;  /* 0xfffffffd00e80947 */ /* 0x002fd8000393ffff */
[----:B------:R-:W-:Y:S02]  /*15f0*/  IADD3 R2, PT, PT, R2, 0x1, RZ ;  /* 0x0000000102027810 */ /* 0x000fe40007ffe0ff */
[----:B------:R-:W-:-:S07]  /*1600*/  LOP3.LUT R152, R152, 0x1, RZ, 0x3c, !PT ;  /* 0x0000000198987812 */ /* 0x000fce00078e3cff */
.L_x_22:
[----:B------:R-:W-:Y:S05]  /*1610*/  BSYNC B0 ;  /* 0x0000000000007941 */ /* 0x000fea0003800000 */
.L_x_21:
[----:B-1----:R-:W1:Y:S01]  /*1620*/  S2R R5, SR_TID.X ;  /* 0x0000000000057919 */ /* 0x002e620000002100 */
[----:B------:R-:W4:Y:S01]  /*1630*/  S2UR UR8, SR_CgaCtaId ;  /* 0x00000000000879c3 */ /* 0x000f220000008800 */
[----:B------:R-:W-:Y:S01]  /*1640*/  UMOV UR5, 0x400 ;  /* 0x0000040000057882 */ /* 0x000fe20000000000 */
[----:B------:R-:W-:Y:S01]  /*1650*/  ISETP.GE.AND P0, PT, R156, R159, PT ;  /* 0x0000009f9c00720c */ /* 0x000fe20003f06270 */
[----:B------:R-:W-:Y:S01]  /*1660*/  BSSY B0, `(.L_x_26) ;  /* 0x00000a1000007945 */ /* 0x000fe20003800000 */
[----:B------:R-:W-:Y:S02]  /*1670*/  LOP3.LUT R3, R3, 0x1, RZ, 0x3c, !PT ;  /* 0x0000000103037812 */ /* 0x000fe400078e3cff */
[----:B------:R-:W-:Y:S01]  /*1680*/  ISETP.NE.OR P0, PT, R160, RZ, P0 ;  /* 0x000000ffa000720c */ /* 0x000fe20000705670 */
[----:B----4-:R-:W-:Y:S01]  /*1690*/  ULEA UR5, UR8, UR5, 0x18 ;  /* 0x0000000508057291 */ /* 0x010fe2000f8ec0ff */
[C---:B-1----:R-:W-:Y:S01]  /*16a0*/  IMAD R4, R5.reuse, 0x40, R5 ;  /* 0x0000004005047824 */ /* 0x042fe200078e0205 */
[----:B------:R-:W-:-:S02]  /*16b0*/  SHF.L.U32 R57, R5, 0x5, RZ ;  /* 0x0000000505397819 */ /* 0x000fc400000006ff */
[----:B------:R-:W-:Y:S02]  /*16c0*/  ISETP.NE.AND P1, PT, R5, RZ, PT ;  /* 0x000000ff0500720c */ /* 0x000fe40003f25270 */
[----:B------:R-:W-:Y:S01]  /*16d0*/  LOP3.LUT R56, R4, 0x1c8, RZ, 0xc0, !PT ;  /* 0x000001c804387812 */ /* 0x000fe200078ec0ff */
[----:B------:R-:W-:-:S03]  /*16e0*/  IMAD.U32 R4, RZ, RZ, UR5 ;  /* 0x00000005ff047e24 */ /* 0x000fc6000f8e00ff */
[----:B------:R-:W-:-:S04]  /*16f0*/  LOP3.LUT R57, R56, 0x200, R57, 0xf8, !PT ;  /* 0x0000020038397812 */ /* 0x000fc800078ef839 */
[----:B------:R-:W-:-:S04]  /*1700*/  IADD3 R144, PT, PT, R4, R57, R57 ;  /* 0x0000003904907210 */ /* 0x000fc80007ffe039 */
[C---:B------:R-:W-:Y:S01]  /*1710*/  IADD3 R140, PT, PT, R144.reuse, 0x880, RZ ;  /* 0x00000880908c7810 */ /* 0x040fe20007ffe0ff */
[C---:B------:R-:W-:Y:S01]  /*1720*/  VIADD R136, R144.reuse, 0x8a0 ;  /* 0x000008a090887836 */ /* 0x040fe20000000000 */
[C---:B------:R-:W-:Y:S01]  /*1730*/  IADD3 R145, PT, PT, R144.reuse, 0x8c0, RZ ;  /* 0x000008c090917810 */ /* 0x040fe20007ffe0ff */
[----:B------:R-:W-:Y:S01]  /*1740*/  VIADD R144, R144, 0x8e0 ;  /* 0x000008e090907836 */ /* 0x000fe20000000000 */
[----:B------:R-:W-:-:S04]  /*1750*/  SHF.R.U32.HI R57, RZ, 0x3, R140 ;  /* 0x00000003ff397819 */ /* 0x000fc8000001168c */
[----:B------:R-:W-:Y:S02]  /*1760*/  LOP3.LUT R140, R140, 0x70, R57, 0x78, !PT ;  /* 0x000000708c8c7812 */ /* 0x000fe400078e7839 */
[----:B------:R-:W-:Y:S02]  /*1770*/  SHF.R.U32.HI R57, RZ, 0x3, R136 ;  /* 0x00000003ff397819 */ /* 0x000fe40000011688 */
[----:B------:R-:W-:Y:S01]  /*1780*/  SHF.R.U32.HI R161, RZ, 0x3, R144 ;  /* 0x00000003ffa17819 */ /* 0x000fe20000011690 */
[----:B------:R-:W1:Y:S01]  /*1790*/  LDSM.16.M88.4 R88, [R140+0x2000] ;  /* 0x002000008c58783b */ /* 0x000e620000000200 */
[----:B------:R-:W-:Y:S02]  /*17a0*/  LOP3.LUT R136, R136, 0x70, R57, 0x78, !PT ;  /* 0x0000007088887812 */ /* 0x000fe400078e7839 */
[----:B------:R-:W-:Y:S01]  /*17b0*/  LOP3.LUT R161, R144, 0x70, R161, 0x78, !PT ;  /* 0x0000007090a17812 */ /* 0x000fe200078e78a1 */
[----:B------:R-:W4:Y:S04]  /*17c0*/  LDSM.16.M88.4 R80, [R140+0x800] ;  /* 0x000800008c50783b */ /* 0x000f280000000200 */
[----:B------:R-:W5:Y:S04]  /*17d0*/  LDSM.16.M88.4 R72, [R140] ;  /* 0x000000008c48783b */ /* 0x000f680000000200 */
[----:B------:R-:W3:Y:S04]  /*17e0*/  LDSM.16.M88.4 R96, [R136+0x2000] ;  /* 0x002000008860783b */ /* 0x000ee80000000200 */
[----:B------:R-:W2:Y:S04]  /*17f0*/  LDSM.16.M88.4 R68, [R136+0x800] ;  /* 0x000800008844783b */ /* 0x000ea80000000200 */
[----:B------:R-:W2:Y:S04]  /*1800*/  LDSM.16.M88.4 R60, [R136] ;  /* 0x00000000883c783b */ /* 0x000ea80000000200 */
[----:B------:R-:W2:Y:S04]  /*1810*/  LDSM.16.M88.4 R100, [R140+0x1800] ;  /* 0x001800008c64783b */ /* 0x000ea80000000200 */
[----:B------:R-:W2:Y:S04]  /*1820*/  LDSM.16.M88.4 R108, [R140+0x1000] ;  /* 0x001000008c6c783b */ /* 0x000ea80000000200 */
[----:B------:R-:W2:Y:S04]  /*1830*/  LDSM.16.M88.4 R84, [R136+0x1800] ;  /* 0x001800008854783b */ /* 0x000ea80000000200 */
[----:B------:R-:W2:Y:S02]  /*1840*/  LDSM.16.M88.4 R76, [R136+0x1000] ;  /* 0x00100000884c783b */ /* 0x000ea40000000200 */
[C---:B-12---:R-:W-:Y:S02]  /*1850*/  HMMA.16816.F32 R92, R8.reuse, R88, RZ ;  /* 0x00000058085c723c */ /* 0x046fe400000018ff */
[----:B------:R-:W1:Y:S04]  /*1860*/  LDSM.16.M88.4 R132, [R140+0x2800] ;  /* 0x002800008c84783b */ /* 0x000e680000000200 */
[----:B------:R-:W2:Y:S02]  /*1870*/  LDSM.16.M88.4 R128, [R140+0x3000] ;  /* 0x003000008c80783b */ /* 0x000ea40000000200 */
[C---:B------:R-:W-:Y:S02]  /*1880*/  HMMA.16816.F32 R88, R8.reuse, R90, RZ ;  /* 0x0000005a0858723c */ /* 0x040fe400000018ff */
[----:B------:R-:W1:Y:S04]  /*1890*/  LDSM.16.M88.4 R104, [R136+0x2800] ;  /* 0x002800008868783b */ /* 0x000e680000000200 */
[----:B------:R-:W1:Y:S02]  /*18a0*/  LDSM.16.M88.4 R112, [R136+0x3000] ;  /* 0x003000008870783b */ /* 0x000e640000000200 */
[C---:B----4-:R-:W-:Y:S02]  /*18b0*/  HMMA.16816.F32 R64, R8.reuse, R80, RZ ;  /* 0x000000500840723c */ /* 0x050fe400000018ff */
[----:B------:R-:W-:Y:S04]  /*18c0*/  LDSM.16.M88.4 R140, [R140+0x3800] ;  /* 0x003800008c8c783b */ /* 0x000fe80000000200 */
[----:B------:R-:W-:Y:S02]  /*18d0*/  LDSM.16.M88.4 R136, [R136+0x3800] ;  /* 0x003800008888783b */ /* 0x000fe40000000200 */
[C---:B-----5:R-:W-:Y:S02]  /*18e0*/  HMMA.16816.F32 R56, R8.reuse, R72, RZ ;  /* 0x000000480838723c */ /* 0x060fe400000018ff */
[----:B------:R-:W-:Y:S06]  /*18f0*/  LDSM.16.M88.4 R148, [R161+0x3800] ;  /* 0x00380000a194783b */ /* 0x000fec0000000200 */
[C---:B------:R-:W-:Y:S08]  /*1900*/  HMMA.16816.F32 R80, R8.reuse, R82, RZ ;  /* 0x000000520850723c */ /* 0x040ff000000018ff */
[----:B------:R-:W-:Y:S08]  /*1910*/  HMMA.16816.F32 R72, R8, R74, RZ ;  /* 0x0000004a0848723c */ /* 0x000ff000000018ff */
[C---:B---3--:R-:W-:Y:S08]  /*1920*/  HMMA.16816.F32 R92, R12.reuse, R96, R92 ;  /* 0x000000600c5c723c */ /* 0x048ff0000000185c */
[----:B------:R-:W-:Y:S01]  /*1930*/  HMMA.16816.F32 R96, R12, R98, R88 ;  /* 0x000000620c60723c */ /* 0x000fe20000001858 */
[----:B------:R-:W-:-:S04]  /*1940*/  SHF.R.U32.HI R88, RZ, 0x3, R145 ;  /* 0x00000003ff587819 */ /* 0x000fc80000011691 */
[----:B------:R-:W-:-:S03]  /*1950*/  LOP3.LUT R145, R145, 0x70, R88, 0x78, !PT ;  /* 0x0000007091917812 */ /* 0x000fc600078e7858 */
[C---:B------:R-:W-:Y:S02]  /*1960*/  HMMA.16816.F32 R64, R12.reuse, R68, R64 ;  /* 0x000000440c40723c */ /* 0x040fe40000001840 */
[----:B------:R-:W3:Y:S04]  /*1970*/  LDSM.16.M88.4 R116, [R145+0x1000] ;  /* 0x001000009174783b */ /* 0x000ee80000000200 */
[----:B------:R-:W4:Y:S02]  /*1980*/  LDSM.16.M88.4 R124, [R145] ;  /* 0x00000000917c783b */ /* 0x000f240000000200 */
[C---:B------:R-:W-:Y:S02]  /*1990*/  HMMA.16816.F32 R56, R12.reuse, R60, R56 ;  /* 0x0000003c0c38723c */ /* 0x040fe40000001838 */
[----:B------:R-:W5:Y:S04]  /*19a0*/  LDSM.16.M88.4 R120, [R145+0x800] ;  /* 0x000800009178783b */ /* 0x000f680000000200 */
[----:B------:R-:W1:Y:S02]  /*19b0*/  LDSM.16.M88.4 R88, [R145+0x1800] ;  /* 0x001800009158783b */ /* 0x000e640000000200 */
[C---:B------:R-:W-:Y:S08]  /*19c0*/  HMMA.16816.F32 R68, R12.reuse, R70, R80 ;  /* 0x000000460c44723c */ /* 0x040ff00000001850 */
[----:B------:R-:W-:Y:S08]  /*19d0*/  HMMA.16816.F32 R60, R12, R62, R72 ;  /* 0x0000003e0c3c723c */ /* 0x000ff00000001848 */
[C---:B------:R-:W-:Y:S08]  /*19e0*/  HMMA.16816.F32 R80, R8.reuse, R100, RZ ;  /* 0x000000640850723c */ /* 0x040ff000000018ff */
[C---:B------:R-:W-:Y:S08]  /*19f0*/  HMMA.16816.F32 R72, R8.reuse, R108, RZ ;  /* 0x0000006c0848723c */ /* 0x040ff000000018ff */
[C---:B------:R-:W-:Y:S08]  /*1a00*/  HMMA.16816.F32 R100, R8.reuse, R102, RZ ;  /* 0x000000660864723c */ /* 0x040ff000000018ff */
[----:B------:R-:W-:Y:S08]  /*1a10*/  HMMA.16816.F32 R108, R8, R110, RZ ;  /* 0x0000006e086c723c */ /* 0x000ff000000018ff */
[C---:B------:R-:W-:Y:S08]  /*1a20*/  HMMA.16816.F32 R80, R12.reuse, R84, R80 ;  /* 0x000000540c50723c */ /* 0x040ff00000001850 */
[C---:B------:R-:W-:Y:S08]  /*1a30*/  HMMA.16816.F32 R72, R12.reuse, R76, R72 ;  /* 0x0000004c0c48723c */ /* 0x040ff00000001848 */
[C---:B------:R-:W-:Y:S08]  /*1a40*/  HMMA.16816.F32 R84, R12.reuse, R86, R100 ;  /* 0x000000560c54723c */ /* 0x040ff00000001864 */
[----:B------:R-:W-:Y:S08]  /*1a50*/  HMMA.16816.F32 R76, R12, R78, R108 ;  /* 0x0000004e0c4c723c */ /* 0x000ff0000000186c */
[C---:B-1----:R-:W-:Y:S08]  /*1a60*/  HMMA.16816.F32 R100, R8.reuse, R132, RZ ;  /* 0x000000840864723c */ /* 0x042ff000000018ff */
[C---:B------:R-:W-:Y:S08]  /*1a70*/  HMMA.16816.F32 R132, R8.reuse, R134, RZ ;  /* 0x000000860884723c */ /* 0x040ff000000018ff */
[C---:B--2---:R-:W-:Y:S08]  /*1a80*/  HMMA.16816.F32 R108, R8.reuse, R128, RZ ;  /* 0x00000080086c723c */ /* 0x044ff000000018ff */
[----:B------:R-:W-:Y:S08]  /*1a90*/  HMMA.16816.F32 R128, R8, R130, RZ ;  /* 0x000000820880723c */ /* 0x000ff000000018ff */
[C---:B------:R-:W-:Y:S08]  /*1aa0*/  HMMA.16816.F32 R100, R12.reuse, R104, R100 ;  /* 0x000000680c64723c */ /* 0x040ff00000001864 */
[C---:B------:R-:W-:Y:S01]  /*1ab0*/  HMMA.16816.F32 R104, R12.reuse, R106, R132 ;  /* 0x0000006a0c68723c */ /* 0x040fe20000001884 */
[----:B------:R-:W1:Y:S07]  /*1ac0*/  LDSM.16.M88.4 R132, [R145+0x3800] ;  /* 0x003800009184783b */ /* 0x000e6e0000000200 */
[----:B------:R-:W-:Y:S08]  /*1ad0*/  HMMA.16816.F32 R108, R12, R112, R108 ;  /* 0x000000700c6c723c */ /* 0x000ff0000000186c */
[C---:B---3--:R-:W-:Y:S08]  /*1ae0*/  HMMA.16816.F32 R72, R16.reuse, R116, R72 ;  /* 0x000000741048723c */ /* 0x048ff00000001848 */
[----:B------:R-:W-:Y:S08]  /*1af0*/  HMMA.16816.F32 R76, R16, R118, R76 ;  /* 0x00000076104c723c */ /* 0x000ff0000000184c */
[----:B------:R-:W-:Y:S01]  /*1b00*/  HMMA.16816.F32 R112, R12, R114, R128 ;  /* 0x000000720c70723c */ /* 0x000fe20000001880 */
[----:B------:R-:W2:Y:S07]  /*1b10*/  LDSM.16.M88.4 R128, [R145+0x2000] ;  /* 0x002000009180783b */ /* 0x000eae0000000200 */
[C---:B----4-:R-:W-:Y:S08]  /*1b20*/  HMMA.16816.F32 R56, R16.reuse, R124, R56 ;  /* 0x0000007c1038723c */ /* 0x050ff00000001838 */
[C---:B------:R-:W-:Y:S01]  /*1b30*/  HMMA.16816.F32 R60, R16.reuse, R126, R60 ;  /* 0x0000007e103c723c */ /* 0x040fe2000000183c */
[----:B------:R-:W3:Y:S07]  /*1b40*/  LDSM.16.M88.4 R124, [R145+0x2800] ;  /* 0x00280000917c783b */ /* 0x000eee0000000200 */
[C---:B-----5:R-:W-:Y:S08]  /*1b50*/  HMMA.16816.F32 R64, R16.reuse, R120, R64 ;  /* 0x000000781040723c */ /* 0x060ff00000001840 */
[----:B------:R-:W-:Y:S01]  /*1b60*/  HMMA.16816.F32 R68, R16, R122, R68 ;  /* 0x0000007a1044723c */ /* 0x000fe20000001844 */
[----:B------:R-:W4:Y:S04]  /*1b70*/  LDSM.16.M88.4 R120, [R145+0x3000] ;  /* 0x003000009178783b */ /* 0x000f280000000200 */
[----:B------:R-:W-:Y:S03]  /*1b80*/  LDSM.16.M88.4 R144, [R161+0x3000] ;  /* 0x00300000a190783b */ /* 0x000fe60000000200 */
[C---:B------:R-:W-:Y:S08]  /*1b90*/  HMMA.16816.F32 R116, R8.reuse, R140, RZ ;  /* 0x0000008c0874723c */ /* 0x040ff000000018ff */
[----:B------:R-:W-:Y:S08]  /*1ba0*/  HMMA.16816.F32 R140, R8, R142, RZ ;  /* 0x0000008e088c723c */ /* 0x000ff000000018ff */
[----:B------:R-:W-:Y:S08]  /*1bb0*/  HMMA.16816.F32 R80, R16, R88, R80 ;  /* 0x000000581050723c */ /* 0x000ff00000001850 */
[C---:B------:R-:W-:Y:S08]  /*1bc0*/  HMMA.16816.F32 R116, R12.reuse, R136, R116 ;  /* 0x000000880c74723c */ /* 0x040ff00000001874 */
[----:B------:R-:W-:Y:S01]  /*1bd0*/  HMMA.16816.F32 R136, R12, R138, R140 ;  /* 0x0000008a0c88723c */ /* 0x000fe2000000188c */
[----:B------:R-:W-:Y:S07]  /*1be0*/  LDSM.16.M88.4 R140, [R161+0x2800] ;  /* 0x00280000a18c783b */ /* 0x000fee0000000200 */
[C---:B------:R-:W-:Y:S01]  /*1bf0*/  HMMA.16816.F32 R84, R16.reuse, R90, R84 ;  /* 0x0000005a1054723c */ /* 0x040fe20000001854 */
[----:B------:R-:W5:Y:S07]  /*1c00*/  LDSM.16.M88.4 R88, [R161] ;  /* 0x00000000a158783b */ /* 0x000f6e0000000200 */
[C---:B-1----:R-:W-:Y:S08]  /*1c10*/  HMMA.16816.F32 R116, R16.reuse, R132, R116 ;  /* 0x000000841074723c */ /* 0x042ff00000001874 */
[C---:B--2---:R-:W-:Y:S08]  /*1c20*/  HMMA.16816.F32 R92, R16.reuse, R128, R92 ;  /* 0x00000080105c723c */ /* 0x044ff0000000185c */
[C---:B------:R-:W-:Y:S01]  /*1c30*/  HMMA.16816.F32 R96, R16.reuse, R130, R96 ;  /* 0x000000821060723c */ /* 0x040fe20000001860 */
[----:B------:R-:W-:Y:S07]  /*1c40*/  LDSM.16.M88.4 R128, [R161+0x1800] ;  /* 0x00180000a180783b */ /* 0x000fee0000000200 */
[C---:B---3--:R-:W-:Y:S08]  /*1c50*/  HMMA.16816.F32 R100, R16.reuse, R124, R100 ;  /* 0x0000007c1064723c */ /* 0x048ff00000001864 */
[C---:B------:R-:W-:Y:S01]  /*1c60*/  HMMA.16816.F32 R104, R16.reuse, R126, R104 ;  /* 0x0000007e1068723c */ /* 0x040fe20000001868 */
[----:B------:R-:W1:Y:S07]  /*1c70*/  LDSM.16.M88.4 R124, [R161+0x1000] ;  /* 0x00100000a17c783b */ /* 0x000e6e0000000200 */
[C---:B----4-:R-:W-:Y:S08]  /*1c80*/  HMMA.16816.F32 R108, R16.reuse, R120, R108 ;  /* 0x00000078106c723c */ /* 0x050ff0000000186c */
[C---:B------:R-:W-:Y:S01]  /*1c90*/  HMMA.16816.F32 R112, R16.reuse, R122, R112 ;  /* 0x0000007a1070723c */ /* 0x040fe20000001870 */
[----:B------:R-:W2:Y:S07]  /*1ca0*/  LDSM.16.M88.4 R120, [R161+0x800] ;  /* 0x00080000a178783b */ /* 0x000eae0000000200 */
[----:B------:R-:W-:Y:S01]  /*1cb0*/  HMMA.16816.F32 R132, R16, R134, R136 ;  /* 0x000000861084723c */ /* 0x000fe20000001888 */
[----:B------:R-:W3:Y:S07]  /*1cc0*/  LDSM.16.M88.4 R136, [R161+0x2000] ;  /* 0x00200000a188783b */ /* 0x000eee0000000200 */
[----:B-----5:R-:W-:Y:S01]  /*1cd0*/  HMMA.16816.F32 R56, R20, R88, R56 ;  /* 0x000000581438723c */ /* 0x020fe20000001838 */
[----:B------:R-:W-:-:S04]  /*1ce0*/  @!P1 MOV R89, 0x1 ;  /* 0x0000000100599802 */ /* 0x000fc80000000f00 */
[----:B------:R4:W-:Y:S03]  /*1cf0*/  @!P1 SYNCS.ARRIVE.TRANS64.ART0 RZ, [R4+URZ+0x8], R89 ;  /* 0x0000085904ff99a7 */ /* 0x0009e600085000ff */
[C---:B------:R-:W-:Y:S08]  /*1d00*/  HMMA.16816.F32 R60, R20.reuse, R90, R60 ;  /* 0x0000005a143c723c */ /* 0x040ff0000000183c */
[C---:B-1----:R-:W-:Y:S08]  /*1d10*/  HMMA.16816.F32 R72, R20.reuse, R124, R72 ;  /* 0x0000007c1448723c */ /* 0x042ff00000001848 */
[C---:B------:R-:W-:Y:S08]  /*1d20*/  HMMA.16816.F32 R76, R20.reuse, R126, R76 ;  /* 0x0000007e144c723c */ /* 0x040ff0000000184c */
[C---:B--2---:R-:W-:Y:S08]  /*1d30*/  HMMA.16816.F32 R64, R20.reuse, R120, R64 ;  /* 0x000000781440723c */ /* 0x044ff00000001840 */
[C---:B------:R-:W-:Y:S08]  /*1d40*/  HMMA.16816.F32 R68, R20.reuse, R122, R68 ;  /* 0x0000007a1444723c */ /* 0x040ff00000001844 */
[C---:B------:R-:W-:Y:S08]  /*1d50*/  HMMA.16816.F32 R80, R20.reuse, R128, R80 ;  /* 0x000000801450723c */ /* 0x040ff00000001850 */
[C---:B------:R-:W-:Y:S08]  /*1d60*/  HMMA.16816.F32 R84, R20.reuse, R130, R84 ;  /* 0x000000821454723c */ /* 0x040ff00000001854 */
[C---:B---3--:R-:W-:Y:S08]  /*1d70*/  HMMA.16816.F32 R92, R20.reuse, R136, R92 ;  /* 0x00000088145c723c */ /* 0x048ff0000000185c */
[C---:B------:R-:W-:Y:S08]  /*1d80*/  HMMA.16816.F32 R96, R20.reuse, R138, R96 ;  /* 0x0000008a1460723c */ /* 0x040ff00000001860 */
[C---:B------:R-:W-:Y:S08]  /*1d90*/  HMMA.16816.F32 R100, R20.reuse, R140, R100 ;  /* 0x0000008c1464723c */ /* 0x040ff00000001864 */
[C---:B------:R-:W-:Y:S08]  /*1da0*/  HMMA.16816.F32 R104, R20.reuse, R142, R104 ;  /* 0x0000008e1468723c */ /* 0x040ff00000001868 */
[C---:B------:R-:W-:Y:S08]  /*1db0*/  HMMA.16816.F32 R108, R20.reuse, R144, R108 ;  /* 0x00000090146c723c */ /* 0x040ff0000000186c */
[C---:B------:R-:W-:Y:S08]  /*1dc0*/  HMMA.16816.F32 R112, R20.reuse, R146, R112 ;  /* 0x000000921470723c */ /* 0x040ff00000001870 */
[C---:B------:R-:W-:Y:S08]  /*1dd0*/  HMMA.16816.F32 R116, R20.reuse, R148, R116 ;  /* 0x000000941474723c */ /* 0x040ff00000001874 */
[----:B------:R-:W-:Y:S01]  /*1de0*/  HMMA.16816.F32 R132, R20, R150, R132 ;  /* 0x000000961484723c */ /* 0x000fe20000001884 */
[----:B------:R-:W-:-:S04]  /*1df0*/  NOP ;  /* 0x0000000000007918 */ /* 0x000fc80000000000 */
[----:B----4-:R-:W-:-:S15]  /*1e00*/  @P0 BRA `(.L_x_27) ;  /* 0x0000000000980947 */ /* 0x010fde0003800000 */
[----:B------:R-:W-:Y:S01]  /*1e10*/  IMAD.U32 R89, R157, -0x80000000, RZ ;  /* 0x800000009d597824 */ /* 0x000fe200078e00ff */
[----:B------:R-:W-:Y:S03]  /*1e20*/  BSSY B1, `(.L_x_28) ;  /* 0x0000003000017945 */ /* 0x000fe60003800000 */
[----:B------:R-:W1:Y:S02]  /*1e30*/  SYNCS.PHASECHK.TRANS64.TRYWAIT P0, [R4+URZ+0x8], R89 ;  /* 0x00000859040075a7 */ /* 0x000e6400080011ff */
[----:B-1----:R-:W-:Y:S05]  /*1e40*/  @!P0 BRA `(.L_x_29) ;  /* 0x0000002400748947 */ /* 0x002fea0003800000 */
.L_x_53:
[----:B------:R-:W-:Y:S05]  /*1e50*/  BSYNC B1 ;  /* 0x0000000000017941 */ /* 0x000fea0003800000 */
.L_x_28:
[----:B------:R-:W-:Y:S02]  /*1e60*/  ELECT P2, URZ, PT ;  /* 0x0000000000ff782f */ /* 0x000fe40003840000 */
[----:B------:R-:W-:Y:S02]  /*1e70*/  LOP3.LUT R88, RZ, R156, RZ, 0x33, !PT ;  /* 0x0000009cff587212 */ /* 0x000fe400078e33ff */
[----:B------:R-:W-:Y:S02]  /*1e80*/  ELECT P0, URZ, PT ;  /* 0x0000000000ff782f */ /* 0x000fe40003800000 */
[----:B-1----:R-:W-:-:S05]  /*1e90*/  IADD3 R89, PT, PT, R159, R88, RZ ;  /* 0x000000589f597210 */ /* 0x002fca0007ffe0ff */
[----:B------:R-:W-:Y:S02]  /*1ea0*/  IMAD R90, R89, 0x4, R4 ;  /* 0x00000004595a7824 */ /* 0x000fe400078e0204 */
[----:B------:R-:W-:-:S04]  /*1eb0*/  @P2 MOV R89, 0x4000 ;  /* 0x0000400000592802 */ /* 0x000fc80000000f00 */
[----:B------:R-:W-:Y:S01]  /*1ec0*/  VOTEU.ANY UP0, P0 ;  /* 0x0000000000ff7886 */ /* 0x000fe20000000100 */
[----:B------:R-:W-:Y:S01]  /*1ed0*/  @P0 IADD3 R120, PT, PT, R4, 0x880, RZ ;  /* 0x0000088004780810 */ /* 0x000fe20007ffe0ff */
[----:B------:R1:W-:Y:S01]  /*1ee0*/  @P2 SYNCS.ARRIVE.TRANS64 RZ, [R4+URZ], R89 ;  /* 0x0000005904ff29a7 */ /* 0x0003e200080000ff */
[----:B------:R-:W2:Y:S01]  /*1ef0*/  LDS R91, [R90+0x8880] ;  /* 0x008880005a5b7984 */ /* 0x000ea20000000800 */
[----:B------:R-:W-:Y:S01]  /*1f00*/  @P0 IADD3 R88, P2, PT, R162, 0x80, RZ ;  /* 0x00000080a2580810 */ /* 0x000fe20007f5e0ff */
[----:B------:R-:W-:Y:S01]  /*1f10*/  VOTEU.ANY UP1, P0 ;  /* 0x0000000000ff7886 */ /* 0x000fe20000020100 */
[----:B------:R-:W-:Y:S01]  /*1f20*/  @P0 R2UR UR16, R120 ;  /* 0x00000000781002ca */ /* 0x000fe200000e0000 */
[----:B------:R-:W-:Y:S01]  /*1f30*/  @UP0 UMOV UR18, URZ ;  /* 0x000000ff00120c82 */ /* 0x000fe20008000000 */
[----:B------:R-:W-:Y:S01]  /*1f40*/  @P0 R2UR UR5, R88 ;  /* 0x00000000580502ca */ /* 0x000fe200000e0000 */
[----:B-1----:R-:W-:Y:S01]  /*1f50*/  @P0 IMAD.X R89, RZ, RZ, R163, P2 ;  /* 0x000000ffff590224 */ /* 0x002fe200010e06a3 */
[----:B------:R-:W-:-:S04]  /*1f60*/  PLOP3.LUT P2, PT, PT, PT, PT, 0x8, 0x80 ;  /* 0x000000000080781c */ /* 0x000fc80003f4e170 */
[----:B------:R-:W-:Y:S01]  /*1f70*/  @P0 R2UR UR8, R89 ;  /* 0x00000000590802ca */ /* 0x000fe200000e0000 */
[----:B------:R-:W1:Y:S06]  /*1f80*/  @UP0 S2UR UR20, SR_CTAID.Y ;  /* 0x00000000001409c3 */ /* 0x000e6c0000002600 */
[----:B------:R-:W-:-:S06]  /*1f90*/  MOV R88, UR5 ;  /* 0x0000000500587c02 */ /* 0x000fcc0008000f00 */
[----:B------:R-:W-:Y:S01]  /*1fa0*/  IMAD.U32 R89, RZ, RZ, UR8 ;  /* 0x00000008ff597e24 */ /* 0x000fe2000f8e00ff */
[----:B------:R-:W-:-:S04]  /*1fb0*/  @P0 R2UR UR8, R88 ;  /* 0x00000000580802ca */ /* 0x000fc800000e0000 */
[----:B------:R-:W-:Y:S01]  /*1fc0*/  @P0 R2UR UR9, R89 ;  /* 0x00000000590902ca */ /* 0x000fe200000e0000 */
[----:B-12---:R-:W-:-:S14]  /*1fd0*/  @P0 IMAD R88, R91, 0x80, R158 ;  /* 0x000000805b580824 */ /* 0x006fdc00078e029e */
.L_x_30:
[----:B------:R-:W-:-:S13]  /*1fe0*/  @P0 ELECT P2, URZ, PT ;  /* 0x0000000000ff082f */ /* 0x000fda0003840000 */
[----:B------:R-:W-:Y:S02]  /*1ff0*/  @P2 R2UR.BROADCAST UR19, R88 ;  /* 0x00000000581322ca */ /* 0x000fe400008e0000 */
[----:B------:R-:W-:Y:S02]  /*2000*/  @P2 R2UR.BROADCAST UR17, R4 ;  /* 0x00000000041122ca */ /* 0x000fe400008e0000 */
[----:B------:R-:W-:Y:S02]  /*2010*/  @P2 PLOP3.LUT P0, PT, P2, PT, PT, 0x8, 0x80 ;  /* 0x000000000080281c */ /* 0x000fe4000170e170 */
[----:B------:R-:W-:-:S09]  /*2020*/  PLOP3.LUT P2, PT, PT, PT, PT, 0x8, 0x80 ;  /* 0x000000000080781c */ /* 0x000fd20003f4e170 */
[----:B------:R1:W-:Y:S02]  /*2030*/  @UP1 UTMALDG.3D [UR16], [UR8], desc[URZ] ;  /* 0x0000ff10080015b4 */ /* 0x0003e40008011000 */
[----:B-1----:R-:W-:Y:S05]  /*2040*/  @P0 BRA.U.ANY `(.L_x_30) ;  /* 0xfffffffd00e40947 */ /* 0x002fea000393ffff */
[----:B------:R-:W-:Y:S02]  /*2050*/  IADD3 R156, PT, PT, R156, 0x1, RZ ;  /* 0x000000019c9c7810 */ /* 0x000fe40007ffe0ff */
[----:B------:R-:W-:-:S07]  /*2060*/  LOP3.LUT R157, R157, 0x1, RZ, 0x3c, !PT ;  /* 0x000000019d9d7812 */ /* 0x000fce00078e3cff */
.L_x_27:
[----:B------:R-:W-:Y:S05]  /*2070*/  BSYNC B0 ;  /* 0x0000000000007941 */ /* 0x000fea0003800000 */
.L_x_26:
[----:B------:R-:W-:Y:S01]  /*2080*/  ISETP.GT.U32.AND P2, PT, R5, 0xf, PT ;  /* 0x0000000f0500780c */ /* 0x000fe20003f44070 */
[----:B------:R-:W-:Y:S01]  /*2090*/  BSSY B0, `(.L_x_31) ;  /* 0x00000e8000007945 */ /* 0x000fe20003800000 */
[----:B------:R-:W-:-:S04]  /*20a0*/  ISETP.NE.AND P0, PT, R0, RZ, PT ;  /* 0x000000ff0000720c */ /* 0x000fc80003f05270 */
[----:B------:R-:W-:-:S07]  /*20b0*/  FSEL R6, R6, R155, !P0 ;  /* 0x0000009b06067208 */ /* 0x000fce0004000000 */
[----:B------:R-:W-:Y:S05]  /*20c0*/  @P2 BRA `(.L_x_32) ;  /* 0x0000000c00902947 */ /* 0x000fea0003800000 */
[----:B------:R-:W-:Y:S01]  /*20d0*/  FMUL R128, R60, UR4 ;  /* 0x000000043c807c20 */ /* 0x000fe20008400000 */
        /* <DEDUP_REMOVED lines=16> */
[----:B------:R-:W-:Y:S01]  /*21e0*/  FMNMX.NAN R61, R60, R126, !PT ;  /* 0x0000007e3c3d7209 */ /* 0x000fe20007820000 */
[----:B------:R-:W-:Y:S01]  /*21f0*/  FMUL R108, R108, UR4 ;  /* 0x000000046c6c7c20 */ /* 0x000fe20008400000 */
[----:B------:R-:W-:Y:S01]  /*2200*/  FMNMX.NAN R69, R68, R138, !PT ;  /* 0x0000008a44457209 */ /* 0x000fe20007820000 */
[----:B------:R-:W-:Y:S01]  /*2210*/  FMUL R72, R72, UR4 ;  /* 0x0000000448487c20 */ /* 0x000fe20008400000 */
[----:B------:R-:W-:Y:S01]  /*2220*/  FMNMX.NAN R77, R132, R84, !PT ;  /* 0x00000054844d7209 */ /* 0x000fe20007820000 */
[----:B------:R-:W-:Y:S01]  /*2230*/  FMUL R116, R116, UR4 ;  /* 0x0000000474747c20 */ /* 0x000fe20008400000 */
[----:B------:R-:W-:Y:S01]  /*2240*/  FMNMX.NAN R85, R112, R124, !PT ;  /* 0x0000007c70557209 */ /* 0x000fe20007820000 */
[----:B------:R-:W-:Y:S01]  /*2250*/  FMUL R80, R80, UR4 ;  /* 0x0000000450507c20 */ /* 0x000fe20008400000 */
[----:B------:R-:W-:Y:S01]  /*2260*/  FMUL R136, R109, UR4 ;  /* 0x000000046d887c20 */ /* 0x000fe20008400000 */
[----:B------:R-:W-:Y:S01]  /*2270*/  FMUL R56, R117, UR4 ;  /* 0x0000000475387c20 */ /* 0x000fe20008400000 */
[----:B------:R-:W-:Y:S01]  /*2280*/  FMUL R148, R81, UR4 ;  /* 0x0000000451947c20 */ /* 0x000fe20008400000 */
[----:B------:R-:W-:Y:S01]  /*2290*/  FMUL R164, R73, UR4 ;  /* 0x0000000449a47c20 */ /* 0x000fe20008400000 */
[----:B------:R-:W-:Y:S01]  /*22a0*/  FMNMX3.NAN R61, R140, R90, R61, !PT ;  /* 0x0000005a8c3d7276 */ /* 0x000fe2000782003d */
[----:B------:R-:W-:Y:S01]  /*22b0*/  FMUL R92, R92, UR4 ;  /* 0x000000045c5c7c20 */ /* 0x000fe20008400000 */
[----:B------:R-:W-:Y:S01]  /*22c0*/  FMNMX3.NAN R88, R142, R76, R69, !PT ;  /* 0x0000004c8e587276 */ /* 0x000fe20007820045 */
[----:B------:R-:W-:Y:S01]  /*22d0*/  FMUL R100, R100, UR4 ;  /* 0x0000000464647c20 */ /* 0x000fe20008400000 */
[----:B------:R-:W-:Y:S01]  /*22e0*/  FMNMX3.NAN R77, R130, R104, R77, !PT ;  /* 0x00000068824d7276 */ /* 0x000fe2000782004d */
[----:B------:R-:W-:Y:S01]  /*22f0*/  FMUL R64, R64, UR4 ;  /* 0x0000000440407c20 */ /* 0x000fe20008400000 */
[----:B------:R-:W-:Y:S01]  /*2300*/  FMNMX3.NAN R120, R128, R96, R85, !PT ;  /* 0x0000006080787276 */ /* 0x000fe20007820055 */
[----:B------:R-:W-:Y:S01]  /*2310*/  FMUL R144, R93, UR4 ;  /* 0x000000045d907c20 */ /* 0x000fe20008400000 */
[----:B------:R-:W-:Y:S01]  /*2320*/  FMUL R57, R57, UR4 ;  /* 0x0000000439397c20 */ /* 0x000fe20008400000 */
[----:B------:R-:W-:Y:S01]  /*2330*/  FMUL R146, R101, UR4 ;  /* 0x0000000465927c20 */ /* 0x000fe20008400000 */
[----:B------:R-:W-:Y:S01]  /*2340*/  FMUL R65, R65, UR4 ;  /* 0x0000000441417c20 */ /* 0x000fe20008400000 */
[----:B------:R-:W-:Y:S01]  /*2350*/  FMNMX.NAN R69, R56, R148, !PT ;  /* 0x0000009438457209 */ /* 0x000fe20007820000 */
[----:B------:R-:W-:Y:S01]  /*2360*/  UMOV UR5, 0xf ;  /* 0x0000000f00057882 */ /* 0x000fe20000000000 */
[----:B------:R-:W-:-:S02]  /*2370*/  FMNMX.NAN R73, R136, R164, !PT ;  /* 0x000000a488497209 */ /* 0x000fc40007820000 */
[----:B------:R-:W-:Y:S02]  /*2380*/  FMNMX.NAN R81, R116, R80, !PT ;  /* 0x0000005074517209 */ /* 0x000fe40007820000 */
[----:B------:R-:W-:Y:S02]  /*2390*/  FMNMX.NAN R85, R108, R72, !PT ;  /* 0x000000486c557209 */ /* 0x000fe40007820000 */
[----:B------:R-:W-:Y:S02]  /*23a0*/  FMNMX.NAN R61, R61, R88, !PT ;  /* 0x000000583d3d7209 */ /* 0x000fe40007820000 */
[----:B------:R-:W-:Y:S02]  /*23b0*/  FMNMX.NAN R77, R77, R120, !PT ;  /* 0x000000784d4d7209 */ /* 0x000fe40007820000 */
[----:B------:R-:W-:Y:S02]  /*23c0*/  FMNMX3.NAN R88, R65, R146, R69, !PT ;  /* 0x0000009241587276 */ /* 0x000fe40007820045 */
[----:B------:R-:W-:-:S02]  /*23d0*/  FMNMX3.NAN R73, R57, R144, R73, !PT ;  /* 0x0000009039497276 */ /* 0x000fc40007820049 */
[----:B------:R-:W-:Y:S02]  /*23e0*/  FMNMX3.NAN R120, R64, R100, R81, !PT ;  /* 0x0000006440787276 */ /* 0x000fe40007820051 */
[----:B------:R-:W-:Y:S02]  /*23f0*/  FMNMX3.NAN R85, R150, R92, R85, !PT ;  /* 0x0000005c96557276 */ /* 0x000fe40007820055 */
[----:B------:R-:W-:Y:S02]  /*2400*/  FMNMX3.NAN R61, R73, R88, R61, !PT ;  /* 0x00000058493d7276 */ /* 0x000fe4000782003d */
[----:B------:R-:W-:-:S04]  /*2410*/  FMNMX3.NAN R120, R85, R120, R77, !PT ;  /* 0x0000007855787276 */ /* 0x000fc8000782004d */
[----:B------:R-:W-:Y:S01]  /*2420*/  FMNMX.NAN R122, R61, R120, !PT ;  /* 0x000000783d7a7209 */ /* 0x000fe20007820000 */
[----:B------:R-:W-:Y:S06]  /*2430*/  BRA.DIV UR5, `(.L_x_33) ;  /* 0x0000002205107947 */ /* 0x000fec000b800000 */
[----:B------:R-:W-:Y:S01]  /*2440*/  IMAD.MOV.U32 R91, RZ, RZ, 0xf ;  /* 0x0000000fff5b7424 */ /* 0x000fe200078e00ff */
[----:B------:R-:W-:Y:S01]  /*2450*/  MOV R120, 0xf ;  /* 0x0000000f00787802 */ /* 0x000fe20000000f00 */
[----:B------:R-:W-:-:S04]  /*2460*/  IMAD.MOV.U32 R129, RZ, RZ, 0xf ;  /* 0x0000000fff817424 */ /* 0x000fc800078e00ff */
[----:B------:R-:W1:Y:S02]  /*2470*/  SHFL.BFLY PT, R91, R122, 0x2, 0x1f ;  /* 0x0c401f007a5b7f89 */ /* 0x000e6400000e0000 */
[----:B-1----:R-:W-:-:S05]  /*2480*/  FMNMX R61, R122, R91, !PT ;  /* 0x0000005b7a3d7209 */ /* 0x002fca0007800000 */
[----:B------:R-:W1:Y:S02]  /*2490*/  SHFL.BFLY PT, R88, R61, 0x1, 0x1f ;  /* 0x0c201f003d587f89 */ /* 0x000e6400000e0000 */
[----:B-1----:R-:W-:-:S04]  /*24a0*/  FMNMX R89, R61, R88, !PT ;  /* 0x000000583d597209 */ /* 0x002fc80007800000 */
[----:B------:R-:W-:-:S04]  /*24b0*/  FMNMX R88, R6, R89, !PT ;  /* 0x0000005906587209 */ /* 0x000fc80007800000 */
[----:B------:R-:W-:-:S05]  /*24c0*/  FSEL R89, R89, R88, !P0 ;  /* 0x0000005859597208 */ /* 0x000fca0004000000 */
[--C-:B------:R-:W-:Y:S01]  /*24d0*/  FADD R150, R150, -R89.reuse ;  /* 0x8000005996967221 */ /* 0x100fe20000000000 */
[--C-:B------:R-:W-:Y:S01]  /*24e0*/  FADD R69, R57, -R89.reuse ;  /* 0x8000005939457221 */ /* 0x100fe20000000000 */
[--C-:B------:R-:W-:Y:S01]  /*24f0*/  FADD R128, R128, -R89.reuse ;  /* 0x8000005980807221 */ /* 0x100fe20000000000 */
[--C-:B------:R-:W-:Y:S01]  /*2500*/  FADD R142, R142, -R89.reuse ;  /* 0x800000598e8e7221 */ /* 0x100fe20000000000 */
[----:B------:R-:W-:Y:S01]  /*2510*/  FMUL R150, R150, 1.4426950216293334961 ;  /* 0x3fb8aa3b96967820 */ /* 0x000fe20000400000 */
[----:B------:R-:W-:Y:S01]  /*2520*/  FMUL R69, R69, 1.4426950216293334961 ;  /* 0x3fb8aa3b45457820 */ /* 0x000fe20000400000 */
[----:B------:R-:W-:Y:S01]  /*2530*/  FMUL R128, R128, 1.4426950216293334961 ;  /* 0x3fb8aa3b80807820 */ /* 0x000fe20000400000 */
[--C-:B------:R-:W-:Y:S01]  /*2540*/  FADD R64, R64, -R89.reuse ;  /* 0x8000005940407221 */ /* 0x100fe20000000000 */
[----:B------:R-:W1:Y:S01]  /*2550*/  MUFU.EX2 R57, R150 ;  /* 0x0000009600397308 */ /* 0x000e620000000800 */
[----:B------:R-:W-:Y:S01]  /*2560*/  FMUL R142, R142, 1.4426950216293334961 ;  /* 0x3fb8aa3b8e8e7820 */ /* 0x000fe20000400000 */
[--C-:B------:R-:W-:Y:S01]  /*2570*/  FADD R65, R65, -R89.reuse ;  /* 0x8000005941417221 */ /* 0x100fe20000000000 */
[----:B------:R-:W-:Y:S01]  /*2580*/  FMUL R64, R64, 1.4426950216293334961 ;  /* 0x3fb8aa3b40407820 */ /* 0x000fe20000400000 */
[--C-:B------:R-:W-:Y:S01]  /*2590*/  FADD R130, R130, -R89.reuse ;  /* 0x8000005982827221 */ /* 0x100fe20000000000 */
[--C-:B------:R-:W-:Y:S01]  /*25a0*/  FADD R140, R140, -R89.reuse ;  /* 0x800000598c8c7221 */ /* 0x100fe20000000000 */
[----:B------:R-:W-:Y:S01]  /*25b0*/  FMUL R65, R65, 1.4426950216293334961 ;  /* 0x3fb8aa3b41417820 */ /* 0x000fe20000400000 */
[--C-:B------:R-:W-:Y:S01]  /*25c0*/  FADD R72, R72, -R89.reuse ;  /* 0x8000005948487221 */ /* 0x100fe20000000000 */
[----:B------:R-:W2:Y:S01]  /*25d0*/  MUFU.EX2 R127, R69 ;  /* 0x00000045007f7308 */ /* 0x000ea20000000800 */
[----:B------:R-:W-:Y:S01]  /*25e0*/  FMUL R130, R130, 1.4426950216293334961 ;  /* 0x3fb8aa3b82827820 */ /* 0x000fe20000400000 */
[----:B------:R-:W-:Y:S01]  /*25f0*/  FMUL R140, R140, 1.4426950216293334961 ;  /* 0x3fb8aa3b8c8c7820 */ /* 0x000fe20000400000 */
[----:B------:R-:W-:Y:S01]  /*2600*/  FMUL R72, R72, 1.4426950216293334961 ;  /* 0x3fb8aa3b48487820 */ /* 0x000fe20000400000 */
[--C-:B------:R-:W-:Y:S01]  /*2610*/  FADD R164, R164, -R89.reuse ;  /* 0x80000059a4a47221 */ /* 0x100fe20000000000 */
[--C-:B------:R-:W-:Y:S01]  /*2620*/  FADD R124, R124, -R89.reuse ;  /* 0x800000597c7c7221 */ /* 0x100fe20000000000 */
[--C-:B------:R-:W-:Y:S01]  /*2630*/  FADD R138, R138, -R89.reuse ;  /* 0x800000598a8a7221 */ /* 0x100fe20000000000 */
[----:B------:R-:W-:Y:S01]  /*2640*/  FADD R80, R80, -R89 ;  /* 0x8000005950507221 */ /* 0x000fe20000000000 */
[----:B------:R-:W3:Y:S01]  /*2650*/  MUFU.EX2 R128, R128 ;  /* 0x0000008000807308 */ /* 0x000ee20000000800 */
[----:B-1----:R-:W-:Y:S01]  /*2660*/  FADD R120, RZ, R57 ;  /* 0x00000039ff787221 */ /* 0x002fe20000000000 */
[----:B------:R-:W-:Y:S01]  /*2670*/  FMUL R164, R164, 1.4426950216293334961 ;  /* 0x3fb8aa3ba4a47820 */ /* 0x000fe20000400000 */
[----:B------:R-:W-:Y:S01]  /*2680*/  FMUL R124, R124, 1.4426950216293334961 ;  /* 0x3fb8aa3b7c7c7820 */ /* 0x000fe20000400000 */
[----:B------:R-:W-:Y:S01]  /*2690*/  FMUL R138, R138, 1.4426950216293334961 ;  /* 0x3fb8aa3b8a8a7820 */ /* 0x000fe20000400000 */
[--C-:B------:R-:W-:Y:S01]  /*26a0*/  FADD R76, R76, -R89.reuse ;  /* 0x800000594c4c7221 */ /* 0x100fe20000000000 */
[----:B------:R-:W-:Y:S01]  /*26b0*/  FMUL R80, R80, 1.4426950216293334961 ;  /* 0x3fb8aa3b50507820 */ /* 0x000fe20000400000 */
[--C-:B------:R-:W-:Y:S01]  /*26c0*/  FADD R148, R148, -R89.reuse ;  /* 0x8000005994947221 */ /* 0x100fe20000000000 */
[----:B------:R-:W1:Y:S01]  /*26d0*/  MUFU.EX2 R61, R142 ;  /* 0x0000008e003d7308 */ /* 0x000e620000000800 */
[----:B--2---:R-:W-:Y:S01]  /*26e0*/  FADD R91, R127, R120 ;  /* 0x000000787f5b7221 */ /* 0x004fe20000000000 */
[----:B------:R-:W-:Y:S01]  /*26f0*/  FMUL R76, R76, 1.4426950216293334961 ;  /* 0x3fb8aa3b4c4c7820 */ /* 0x000fe20000400000 */
[--C-:B------:R-:W-:Y:S01]  /*2700*/  FADD R84, R84, -R89.reuse ;  /* 0x8000005954547221 */ /* 0x100fe20000000000 */
[----:B------:R-:W-:Y:S01]  /*2710*/  FMUL R148, R148, 1.4426950216293334961 ;  /* 0x3fb8aa3b94947820 */ /* 0x000fe20000400000 */
[--C-:B------:R-:W-:Y:S01]  /*2720*/  FADD R126, R126, -R89.reuse ;  /* 0x800000597e7e7221 */ /* 0x100fe20000000000 */
[----:B------:R-:W-:Y:S01]  /*2730*/  FADD R92, R92, -R89 ;  /* 0x800000595c5c7221 */ /* 0x000fe20000000000 */
[----:B------:R-:W-:Y:S01]  /*2740*/  FMUL R84, R84, 1.4426950216293334961 ;  /* 0x3fb8aa3b54547820 */ /* 0x000fe20000400000 */
[----:B------:R-:W2:Y:S01]  /*2750*/  MUFU.EX2 R64, R64 ;  /* 0x0000004000407308 */ /* 0x000ea20000000800 */
[----:B---3--:R-:W-:Y:S01]  /*2760*/  FADD R120, R128, R91 ;  /* 0x0000005b80787221 */ /* 0x008fe20000000000 */
[----:B------:R-:W-:Y:S01]  /*2770*/  FMUL R126, R126, 1.4426950216293334961 ;  /* 0x3fb8aa3b7e7e7820 */ /* 0x000fe20000400000 */
[----:B------:R-:W-:Y:S01]  /*2780*/  FMUL R92, R92, 1.4426950216293334961 ;  /* 0x3fb8aa3b5c5c7820 */ /* 0x000fe20000400000 */
[--C-:B------:R-:W-:Y:S01]  /*2790*/  FADD R144, R144, -R89.reuse ;  /* 0x8000005990907221 */ /* 0x100fe20000000000 */
[--C-:B------:R-:W-:Y:S01]  /*27a0*/  FADD R96, R96, -R89.reuse ;  /* 0x8000005960607221 */ /* 0x100fe20000000000 */
[--C-:B------:R-:W-:Y:S01]  /*27b0*/  FADD R100, R100, -R89.reuse ;  /* 0x8000005964647221 */ /* 0x100fe20000000000 */
[--C-:B------:R-:W-:Y:S01]  /*27c0*/  FADD R146, R146, -R89.reuse ;  /* 0x8000005992927221 */ /* 0x100fe20000000000 */
[----:B------:R-:W3:Y:S01]  /*27d0*/  MUFU.EX2 R65, R65 ;  /* 0x0000004100417308 */ /* 0x000ee20000000800 */
[----:B-1----:R-:W-:Y:S01]  /*27e0*/  FADD R91, R61, R120 ;  /* 0x000000783d5b7221 */ /* 0x002fe20000000000 */
[----:B------:R-:W-:Y:S01]  /*27f0*/  FMUL R144, R144, 1.4426950216293334961 ;  /* 0x3fb8aa3b90907820 */ /* 0x000fe20000400000 */
[----:B------:R-:W-:Y:S01]  /*2800*/  FMUL R96, R96, 1.4426950216293334961 ;  /* 0x3fb8aa3b60607820 */ /* 0x000fe20000400000 */
[----:B------:R-:W-:Y:S01]  /*2810*/  FMUL R100, R100, 1.4426950216293334961 ;  /* 0x3fb8aa3b64647820 */ /* 0x000fe20000400000 */
[--C-:B------:R-:W-:Y:S01]  /*2820*/  FADD R104, R104, -R89.reuse ;  /* 0x8000005968687221 */ /* 0x100fe20000000000 */
[----:B------:R-:W-:Y:S01]  /*2830*/  FMUL R146, R146, 1.4426950216293334961 ;  /* 0x3fb8aa3b92927820 */ /* 0x000fe20000400000 */
[----:B------:R-:W-:Y:S01]  /*2840*/  FADD R90, R90, -R89 ;  /* 0x800000595a5a7221 */ /* 0x000fe20000000000 */
[----:B------:R-:W1:Y:S01]  /*2850*/  MUFU.EX2 R69, R130 ;  /* 0x0000008200457308 */ /* 0x000e620000000800 */
[----:B--2---:R-:W-:Y:S01]  /*2860*/  FADD R120, R64, R91 ;  /* 0x0000005b40787221 */ /* 0x004fe20000000000 */
[----:B------:R-:W-:Y:S01]  /*2870*/  FMUL R104, R104, 1.4426950216293334961 ;  /* 0x3fb8aa3b68687820 */ /* 0x000fe20000400000 */
[--C-:B------:R-:W-:Y:S01]  /*2880*/  FADD R108, R108, -R89.reuse ;  /* 0x800000596c6c7221 */ /* 0x100fe20000000000 */
[----:B------:R-:W-:Y:S01]  /*2890*/  FMUL R90, R90, 1.4426950216293334961 ;  /* 0x3fb8aa3b5a5a7820 */ /* 0x000fe20000400000 */
[--C-:B------:R-:W-:Y:S01]  /*28a0*/  FADD R136, R136, -R89.reuse ;  /* 0x8000005988887221 */ /* 0x100fe20000000000 */
[--C-:B------:R-:W-:Y:S01]  /*28b0*/  FADD R112, R112, -R89.reuse ;  /* 0x8000005970707221 */ /* 0x100fe20000000000 */
        /* <DEDUP_REMOVED lines=14> */
[----:B------:R-:W-:Y:S01]  /*29a0*/  FMUL R132, R132, 1.4426950216293334961 ;  /* 0x3fb8aa3b84847820 */ /* 0x000fe20000400000 */
[----:B------:R-:W-:-:S02]  /*29b0*/  FADD R60, R60, -R89 ;  /* 0x800000593c3c7221 */ /* 0x000fc40000000000 */
[----:B------:R-:W1:Y:S01]  /*29c0*/  MUFU.EX2 R73, R164 ;  /* 0x000000a400497308 */ /* 0x000e620000000800 */
[----:B--2---:R-:W-:Y:S01]  /*29d0*/  FADD R91, R125, R120 ;  /* 0x000000787d5b7221 */ /* 0x004fe20000000000 */
[----:B------:R-:W-:-:S06]  /*29e0*/  FMUL R60, R60, 1.4426950216293334961 ;  /* 0x3fb8aa3b3c3c7820 */ /* 0x000fcc0000400000 */
[----:B------:R-:W2:Y:S08]  /*29f0*/  MUFU.EX2 R123, R124 ;  /* 0x0000007c007b7308 */ /* 0x000eb00000000800 */
[----:B------:R-:W4:Y:S08]  /*2a00*/  MUFU.EX2 R77, R138 ;  /* 0x0000008a004d7308 */ /* 0x000f300000000800 */
[----:B------:R-:W5:Y:S08]  /*2a10*/  MUFU.EX2 R80, R80 ;  /* 0x0000005000507308 */ /* 0x000f700000000800 */
[----:B------:R3:W-:Y:S08]  /*2a20*/  MUFU.EX2 R97, R76 ;  /* 0x0000004c00617308 */ /* 0x0007f00000000800 */
[----:B------:R-:W5:Y:S01]  /*2a30*/  MUFU.EX2 R81, R148 ;  /* 0x0000009400517308 */ /* 0x000f620000000800 */
[----:B---3--:R-:W-:-:S04]  /*2a40*/  FADD R76, R72, R91 ;  /* 0x0000005b484c7221 */ /* 0x008fc80000000000 */
[----:B-1----:R-:W-:-:S03]  /*2a50*/  FADD R76, R73, R76 ;  /* 0x0000004c494c7221 */ /* 0x002fc60000000000 */
[----:B------:R-:W1:Y:S01]  /*2a60*/  MUFU.EX2 R84, R84 ;  /* 0x0000005400547308 */ /* 0x000e620000000800 */
[----:B--2---:R-:W-:-:S04]  /*2a70*/  FADD R76, R123, R76 ;  /* 0x0000004c7b4c7221 */ /* 0x004fc80000000000 */
[----:B----4-:R-:W-:-:S03]  /*2a80*/  FADD R91, R77, R76 ;  /* 0x0000004c4d5b7221 */ /* 0x010fc60000000000 */
[----:B------:R-:W2:Y:S01]  /*2a90*/  MUFU.EX2 R85, R126 ;  /* 0x0000007e00557308 */ /* 0x000ea20000000800 */
[----:B-----5:R-:W-:-:S04]  /*2aa0*/  FADD R76, R80, R91 ;  /* 0x0000005b504c7221 */ /* 0x020fc80000000000 */
[----:B------:R-:W-:-:S03]  /*2ab0*/  FADD R91, R81, R76 ;  /* 0x0000004c515b7221 */ /* 0x000fc60000000000 */
[----:B------:R-:W3:Y:S01]  /*2ac0*/  MUFU.EX2 R92, R92 ;  /* 0x0000005c005c7308 */ /* 0x000ee20000000800 */
[----:B-1----:R-:W-:-:S07]  /*2ad0*/  FADD R76, R84, R91 ;  /* 0x0000005b544c7221 */ /* 0x002fce0000000000 */
[----:B------:R-:W1:Y:S01]  /*2ae0*/  MUFU.EX2 R93, R144 ;  /* 0x00000090005d7308 */ /* 0x000e620000000800 */
[----:B--2---:R-:W-:-:S07]  /*2af0*/  FADD R91, R85, R76 ;  /* 0x0000004c555b7221 */ /* 0x004fce0000000000 */
[----:B------:R-:W2:Y:S01]  /*2b00*/  MUFU.EX2 R96, R96 ;  /* 0x0000006000607308 */ /* 0x000ea20000000800 */
[----:B---3--:R-:W-:-:S07]  /*2b10*/  FADD R76, R92, R91 ;  /* 0x0000005b5c4c7221 */ /* 0x008fce0000000000 */
[----:B------:R-:W3:Y:S01]  /*2b20*/  MUFU.EX2 R100, R100 ;  /* 0x0000006400647308 */ /* 0x000ee20000000800 */
[----:B-1----:R-:W-:-:S07]  /*2b30*/  FADD R91, R93, R76 ;  /* 0x0000004c5d5b7221 */ /* 0x002fce0000000000 */
[----:B------:R-:W1:Y:S01]  /*2b40*/  MUFU.EX2 R101, R146 ;  /* 0x0000009200657308 */ /* 0x000e620000000800 */
[----:B--2---:R-:W-:-:S04]  /*2b50*/  FADD R76, R96, R91 ;  /* 0x0000005b604c7221 */ /* 0x004fc80000000000 */
[----:B------:R-:W-:-:S03]  /*2b60*/  FADD R91, R97, R76 ;  /* 0x0000004c615b7221 */ /* 0x000fc60000000000 */
[----:B------:R-:W2:Y:S01]  /*2b70*/  MUFU.EX2 R104, R104 ;  /* 0x0000006800687308 */ /* 0x000ea20000000800 */
[----:B---3--:R-:W-:-:S07]  /*2b80*/  FADD R76, R100, R91 ;  /* 0x0000005b644c7221 */ /* 0x008fce0000000000 */
[----:B------:R-:W3:Y:S01]  /*2b90*/  MUFU.EX2 R105, R90 ;  /* 0x0000005a00697308 */ /* 0x000ee20000000800 */
[----:B-1----:R-:W-:-:S07]  /*2ba0*/  FADD R91, R101, R76 ;  /* 0x0000004c655b7221 */ /* 0x002fce0000000000 */
[----:B------:R-:W1:Y:S01]  /*2bb0*/  MUFU.EX2 R108, R108 ;  /* 0x0000006c006c7308 */ /* 0x000e620000000800 */
[----:B--2---:R-:W-:-:S07]  /*2bc0*/  FADD R76, R104, R91 ;  /* 0x0000005b684c7221 */ /* 0x004fce0000000000 */
[----:B------:R-:W2:Y:S01]  /*2bd0*/  MUFU.EX2 R109, R136 ;  /* 0x00000088006d7308 */ /* 0x000ea20000000800 */
[----:B---3--:R-:W-:Y:S01]  /*2be0*/  FADD R91, R105, R76 ;  /* 0x0000004c695b7221 */ /* 0x008fe20000000000 */
[----:B------:R-:W-:-:S06]  /*2bf0*/  MOV R76, R123 ;  /* 0x0000007b004c7202 */ /* 0x000fcc0000000f00 */
[----:B------:R-:W3:Y:S08]  /*2c00*/  MUFU.EX2 R112, R112 ;  /* 0x0000007000707308 */ /* 0x000ef00000000800 */
[----:B------:R1:W4:Y:S08]  /*2c10*/  MUFU.EX2 R113, R68 ;  /* 0x0000004400717308 */ /* 0x0003300000000800 */
[----:B------:R-:W5:Y:S01]  /*2c20*/  MUFU.EX2 R116, R116 ;  /* 0x0000007400747308 */ /* 0x000f620000000800 */
[----:B-1----:R-:W-:-:S04]  /*2c30*/  FADD R68, R108, R91 ;  /* 0x0000005b6c447221 */ /* 0x002fc80000000000 */
[----:B--2---:R-:W-:-:S03]  /*2c40*/  FADD R91, R109, R68 ;  /* 0x000000446d5b7221 */ /* 0x004fc60000000000 */
[----:B------:R5:W1:Y:S01]  /*2c50*/  MUFU.EX2 R117, R56 ;  /* 0x0000003800757308 */ /* 0x000a620000000800 */
[----:B---3--:R-:W-:-:S04]  /*2c60*/  FADD R68, R112, R91 ;  /* 0x0000005b70447221 */ /* 0x008fc80000000000 */
[----:B----4-:R-:W-:Y:S01]  /*2c70*/  FADD R91, R113, R68 ;  /* 0x00000044715b7221 */ /* 0x010fe20000000000 */
[----:B------:R-:W-:Y:S01]  /*2c80*/  MOV R68, R69 ;  /* 0x0000004500447202 */ /* 0x000fe20000000f00 */
[----:B------:R-:W-:Y:S01]  /*2c90*/  IMAD.MOV.U32 R69, RZ, RZ, R125 ;  /* 0x000000ffff457224 */ /* 0x000fe200078e007d */
[----:B------:R-:W2:Y:S01]  /*2ca0*/  MUFU.EX2 R132, R132 ;  /* 0x0000008400847308 */ /* 0x000ea20000000800 */
[----:B-----5:R-:W-:-:S07]  /*2cb0*/  FADD R56, R116, R91 ;  /* 0x0000005b74387221 */ /* 0x020fce0000000000 */
[----:B------:R3:W4:Y:S01]  /*2cc0*/  MUFU.EX2 R133, R60 ;  /* 0x0000003c00857308 */ /* 0x0007220000000800 */
[----:B-1----:R-:W-:-:S04]  /*2cd0*/  FADD R91, R117, R56 ;  /* 0x00000038755b7221 */ /* 0x002fc80000000000 */
[----:B--2---:R-:W-:Y:S01]  /*2ce0*/  FADD R56, R132, R91 ;  /* 0x0000005b84387221 */ /* 0x004fe20000000000 */
[----:B------:R-:W-:Y:S01]  /*2cf0*/  MOV R91, 0xf ;  /* 0x0000000f005b7802 */ /* 0x000fe20000000f00 */
[----:B---3--:R-:W-:Y:S02]  /*2d00*/  IMAD.MOV.U32 R60, RZ, RZ, R128 ;  /* 0x000000ffff3c7224 */ /* 0x008fe400078e0080 */
[----:B----4-:R-:W-:Y:S01]  /*2d10*/  FADD R122, R133, R56 ;  /* 0x00000038857a7221 */ /* 0x010fe20000000000 */
[----:B------:R-:W-:Y:S01]  /*2d20*/  IMAD.MOV.U32 R56, RZ, RZ, R57 ;  /* 0x000000ffff387224 */ /* 0x000fe200078e0039 */
[----:B------:R-:W-:-:S03]  /*2d30*/  MOV R57, R127 ;  /* 0x0000007f00397202 */ /* 0x000fc60000000f00 */
[----:B------:R-:W1:Y:S02]  /*2d40*/  SHFL.BFLY PT, R129, R122, 0x2, 0x1f ;  /* 0x0c401f007a817f89 */ /* 0x000e6400000e0000 */
[----:B-1----:R-:W-:-:S05]  /*2d50*/  FADD R90, R122, R129 ;  /* 0x000000817a5a7221 */ /* 0x002fca0000000000 */
[----:B------:R1:W2:Y:S02]  /*2d60*/  SHFL.BFLY PT, R123, R90, 0x1, 0x1f ;  /* 0x0c201f005a7b7f89 */ /* 0x0002a400000e0000 */
.L_x_59:
[----:B------:R-:W-:Y:S01]  /*2d70*/  BSSY.RECONVERGENT B1, `(.L_x_34) ;  /* 0x0000017000017945 */ /* 0x000fe20003800200 */
[----:B--2---:R-:W-:-:S03]  /*2d80*/  FADD R123, R90, R123 ;  /* 0x0000007b5a7b7221 */ /* 0x004fc60000000000 */
[----:B------:R-:W-:Y:S05]  /*2d90*/  @!P0 BRA `(.L_x_35) ;  /* 0x0000000000508947 */ /* 0x000fea0003800000 */
[----:B------:R-:W-:-:S04]  /*2da0*/  FADD R88, R155, -R88 ;  /* 0x800000589b587221 */ /* 0x000fc80000000000 */
[----:B------:R-:W-:-:S06]  /*2db0*/  FMUL R88, R88, 1.4426950216293334961 ;  /* 0x3fb8aa3b58587820 */ /* 0x000fcc0000400000 */
[----:B------:R-:W2:Y:S02]  /*2dc0*/  MUFU.EX2 R88, R88 ;  /* 0x0000005800587308 */ /* 0x000ea40000000800 */
[-C--:B--2---:R-:W-:Y:S01]  /*2dd0*/  FFMA R123, R154, R88.reuse, R123 ;  /* 0x000000589a7b7223 */ /* 0x084fe2000000007b */
[-C--:B------:R-:W-:Y:S01]  /*2de0*/  FMUL R25, R25, R88.reuse ;  /* 0x0000005819197220 */ /* 0x080fe20000400000 */
        /* <DEDUP_REMOVED lines=14> */
[----:B------:R-:W-:-:S07]  /*2ed0*/  FMUL R53, R53, R88 ;  /* 0x0000005835357220 */ /* 0x000fce0000400000 */
.L_x_35:
[----:B------:R-:W-:Y:S05]  /*2ee0*/  BSYNC.RECONVERGENT B1 ;  /* 0x0000000000017941 */ /* 0x000fea0003800200 */
.L_x_34:
[----:B------:R-:W-:Y:S01]  /*2ef0*/  IMAD.MOV.U32 R155, RZ, RZ, R89 ;  /* 0x000000ffff9b7224 */ /* 0x000fe200078e0059 */
[----:B------:R-:W-:-:S07]  /*2f00*/  MOV R154, R123 ;  /* 0x0000007b009a7202 */ /* 0x000fce0000000f00 */
.L_x_32:
[----:B------:R-:W-:Y:S05]  /*2f10*/  BSYNC B0 ;  /* 0x0000000000007941 */ /* 0x000fea0003800000 */
.L_x_31:
[----:B------:R-:W-:-:S04]  /*2f20*/  IMAD.U32 R89, R7, -0x80000000, RZ ;  /* 0x8000000007597824 */ /* 0x000fc800078e00ff */
[----:B------:R-:W2:Y:S02]  /*2f30*/  SYNCS.PHASECHK.TRANS64.TRYWAIT P0, [R4+URZ+0x10], R89 ;  /* 0x00001059040075a7 */ /* 0x000ea400080011ff */
[----:B--2---:R-:W-:Y:S05]  /*2f40*/  @P0 BRA `(.L_x_36) ;  /* 0x0000000000080947 */ /* 0x004fea0003800000 */
[----:B------:R-:W2:Y:S02]  /*2f50*/  SYNCS.PHASECHK.TRANS64.TRYWAIT P0, [R4+URZ+0x10], R89 ;  /* 0x00001059040075a7 */ /* 0x000ea400080011ff */
[----:B--2---:R-:W-:Y:S05]  /*2f60*/  @!P0 BRA `(.L_x_37) ;  /* 0x0000001c00ec8947 */ /* 0x004fea0003800000 */
.L_x_36:
[----:B------:R-:W-:Y:S01]  /*2f70*/  LEA R88, R5, R5, 0x7 ;  /* 0x0000000505587211 */ /* 0x000fe200078e38ff */
[----:B------:R-:W-:Y:S05]  /*2f80*/  WARPSYNC.ALL ;  /* 0x0000000000007948 */ /* 0x000fea0003800000 */
[----:B------:R-:W-:Y:S01]  /*2f90*/  NOP ;  /* 0x0000000000007918 */ /* 0x000fe20000000000 */
[----:B--2---:R-:W-:Y:S01]  /*2fa0*/  LOP3.LUT R89, R88, 0x790, RZ, 0xc0, !PT ;  /* 0x0000079058597812 */ /* 0x004fe200078ec0ff */
[----:B------:R-:W-:Y:S01]  /*2fb0*/  VIADD R153, R153, 0x1 ;  /* 0x0000000199997836 */ /* 0x000fe20000000000 */
[----:B------:R-:W-:Y:S02]  /*2fc0*/  F2FP.F16.F32.PACK_AB R63, R63, R62 ;  /* 0x0000003e3f3f723e */ /* 0x000fe400000000ff */
[----:B------:R-:W-:Y:S01]  /*2fd0*/  F2FP.F16.F32.PACK_AB R62, R61, R60 ;  /* 0x0000003c3d3e723e */ /* 0x000fe200000000ff */
[----:B------:R-:W-:Y:S01]  /*2fe0*/  IMAD.IADD R120, R4, 0x1, R89 ;  /* 0x0000000104787824 */ /* 0x000fe200078e0259 */
[----:B------:R-:W-:-:S02]  /*2ff0*/  F2FP.F16.F32.PACK_AB R61, R59, R58 ;  /* 0x0000003a3b3d723e */ /* 0x000fc400000000ff */
[----:B------:R-:W-:Y:S01]  /*3000*/  F2FP.F16.F32.PACK_AB R60, R57, R56 ;  /* 0x00000038393c723e */ /* 0x000fe200000000ff */
[C---:B------:R-:W-:Y:S01]  /*3010*/  VIADD R137, R120.reuse, 0x48a0 ;  /* 0x000048a078897836 */ /* 0x040fe20000000000 */
[C---:B------:R-:W-:Y:S02]  /*3020*/  IADD3 R139, PT, PT, R120.reuse, 0x4880, RZ ;  /* 0x00004880788b7810 */ /* 0x040fe40007ffe0ff */
[C---:B------:R-:W-:Y:S01]  /*3030*/  IADD3 R138, PT, PT, R120.reuse, 0x48c0, RZ ;  /* 0x000048c0788a7810 */ /* 0x040fe20007ffe0ff */
[----:B------:R-:W-:Y:S01]  /*3040*/  VIADD R120, R120, 0x48e0 ;  /* 0x000048e078787836 */ /* 0x000fe20000000000 */
[----:B------:R-:W-:Y:S02]  /*3050*/  SHF.R.U32.HI R88, RZ, 0x3, R139 ;  /* 0x00000003ff587819 */ /* 0x000fe4000001168b */
[----:B------:R-:W-:Y:S02]  /*3060*/  SHF.R.U32.HI R121, RZ, 0x3, R138 ;  /* 0x00000003ff797819 */ /* 0x000fe4000001168a */
[----:B------:R-:W-:-:S02]  /*3070*/  LOP3.LUT R139, R139, 0x70, R88, 0x78, !PT ;  /* 0x000000708b8b7812 */ /* 0x000fc400078e7858 */
[----:B------:R-:W-:Y:S02]  /*3080*/  SHF.R.U32.HI R88, RZ, 0x3, R137 ;  /* 0x00000003ff587819 */ /* 0x000fe40000011689 */
[----:B------:R-:W-:Y:S01]  /*3090*/  LOP3.LUT R138, R138, 0x70, R121, 0x78, !PT ;  /* 0x000000708a8a7812 */ /* 0x000fe200078e7879 */
[----:B------:R-:W2:Y:S01]  /*30a0*/  LDSM.16.MT88.4 R128, [R139] ;  /* 0x000000008b80783b */ /* 0x000ea20000004200 */
[----:B------:R-:W-:Y:S02]  /*30b0*/  LOP3.LUT R137, R137, 0x70, R88, 0x78, !PT ;  /* 0x0000007089897812 */ /* 0x000fe400078e7858 */
[----:B------:R-:W-:Y:S01]  /*30c0*/  SHF.R.U32.HI R121, RZ, 0x3, R120 ;  /* 0x00000003ff797819 */ /* 0x000fe20000011678 */
[----:B------:R-:W-:Y:S01]  /*30d0*/  LDSM.16.MT88.4 R124, [R138] ;  /* 0x000000008a7c783b */ /* 0x000fe20000004200 */
[----:B------:R-:W-:Y:S02]  /*30e0*/  F2FP.F16.F32.PACK_AB R71, R71, R70 ;  /* 0x000000464747723e */ /* 0x000fe400000000ff */
[----:B------:R-:W-:Y:S01]  /*30f0*/  LOP3.LUT R136, R120, 0x70, R121, 0x78, !PT ;  /* 0x0000007078887812 */ /* 0x000fe200078e7879 */
[----:B-1----:R-:W1:Y:S01]  /*3100*/  LDSM.16.MT88.4 R88, [R137] ;  /* 0x000000008958783b */ /* 0x002e620000004200 */
[----:B------:R-:W-:-:S02]  /*3110*/  F2FP.F16.F32.PACK_AB R70, R69, R68 ;  /* 0x000000444546723e */ /* 0x000fc400000000ff */
[----:B------:R-:W-:Y:S01]  /*3120*/  F2FP.F16.F32.PACK_AB R69, R67, R66 ;  /* 0x000000424345723e */ /* 0x000fe200000000ff */
[----:B------:R-:W3:Y:S01]  /*3130*/  LDSM.16.MT88.4 R120, [R136] ;  /* 0x000000008878783b */ /* 0x000ee20000004200 */
[----:B------:R-:W-:Y:S02]  /*3140*/  F2FP.F16.F32.PACK_AB R68, R65, R64 ;  /* 0x000000404144723e */ /* 0x000fe400000000ff */
[----:B------:R-:W-:Y:S01]  /*3150*/  F2FP.F16.F32.PACK_AB R79, R79, R78 ;  /* 0x0000004e4f4f723e */ /* 0x000fe200000000ff */
[----:B------:R-:W4:Y:S01]  /*3160*/  LDSM.16.MT88.4 R56, [R139+0x800] ;  /* 0x000800008b38783b */ /* 0x000f220000004200 */
[----:B------:R-:W-:Y:S02]  /*3170*/  F2FP.F16.F32.PACK_AB R78, R77, R76 ;  /* 0x0000004c4d4e723e */ /* 0x000fe400000000ff */
[----:B------:R-:W-:Y:S01]  /*3180*/  F2FP.F16.F32.PACK_AB R77, R75, R74 ;  /* 0x0000004a4b4d723e */ /* 0x000fe200000000ff */
[----:B------:R-:W-:Y:S01]  /*3190*/  LDSM.16.MT88.4 R64, [R136+0x1000] ;  /* 0x001000008840783b */ /* 0x000fe20000004200 */
[----:B------:R-:W-:-:S02]  /*31a0*/  F2FP.F16.F32.PACK_AB R76, R73, R72 ;  /* 0x00000048494c723e */ /* 0x000fc400000000ff */
[----:B------:R-:W-:Y:S02]  /*31b0*/  F2FP.F16.F32.PACK_AB R99, R99, R98 ;  /* 0x000000626363723e */ /* 0x000fe400000000ff */
[----:B------:R-:W-:Y:S02]  /*31c0*/  F2FP.F16.F32.PACK_AB R98, R97, R96 ;  /* 0x000000606162723e */ /* 0x000fe400000000ff */
[----:B------:R-:W-:Y:S02]  /*31d0*/  F2FP.F16.F32.PACK_AB R97, R95, R94 ;  /* 0x0000005e5f61723e */ /* 0x000fe400000000ff */
[----:B------:R-:W-:Y:S02]  /*31e0*/  F2FP.F16.F32.PACK_AB R96, R93, R92 ;  /* 0x0000005c5d60723e */ /* 0x000fe400000000ff */
[----:B------:R-:W-:Y:S02]  /*31f0*/  F2FP.F16.F32.PACK_AB R107, R107, R106 ;  /* 0x0000006a6b6b723e */ /* 0x000fe400000000ff */
[----:B------:R-:W-:-:S02]  /*3200*/  F2FP.F16.F32.PACK_AB R106, R105, R104 ;  /* 0x00000068696a723e */ /* 0x000fc400000000ff */
[----:B------:R-:W-:Y:S02]  /*3210*/  F2FP.F16.F32.PACK_AB R105, R103, R102 ;  /* 0x000000666769723e */ /* 0x000fe400000000ff */
[----:B------:R-:W-:Y:S02]  /*3220*/  F2FP.F16.F32.PACK_AB R104, R101, R100 ;  /* 0x000000646568723e */ /* 0x000fe400000000ff */
[----:B------:R-:W-:Y:S01]  /*3230*/  F2FP.F16.F32.PACK_AB R115, R115, R114 ;  /* 0x000000727373723e */ /* 0x000fe200000000ff */
[----:B--2---:R-:W-:Y:S01]  /*3240*/  HMMA.16816.F32 R24, R60, R128, R24 ;  /* 0x000000803c18723c */ /* 0x004fe20000001818 */
[----:B------:R-:W-:Y:S02]  /*3250*/  F2FP.F16.F32.PACK_AB R114, R113, R112 ;  /* 0x000000707172723e */ /* 0x000fe400000000ff */
[----:B------:R-:W-:Y:S02]  /*3260*/  F2FP.F16.F32.PACK_AB R113, R111, R110 ;  /* 0x0000006e6f71723e */ /* 0x000fe400000000ff */
[----:B------:R-:W-:-:S02]  /*3270*/  F2FP.F16.F32.PACK_AB R112, R109, R108 ;  /* 0x0000006c6d70723e */ /* 0x000fc400000000ff */
[----:B------:R-:W-:Y:S01]  /*3280*/  F2FP.F16.F32.PACK_AB R135, R135, R134 ;  /* 0x000000868787723e */ /* 0x000fe200000000ff */
[C---:B-1----:R-:W-:Y:S01]  /*3290*/  HMMA.16816.F32 R32, R60.reuse, R88, R32 ;  /* 0x000000583c20723c */ /* 0x042fe20000001820 */
[----:B------:R-:W-:Y:S02]  /*32a0*/  F2FP.F16.F32.PACK_AB R134, R133, R132 ;  /* 0x000000848586723e */ /* 0x000fe400000000ff */
[----:B------:R-:W-:Y:S02]  /*32b0*/  F2FP.F16.F32.PACK_AB R133, R119, R118 ;  /* 0x000000767785723e */ /* 0x000fe400000000ff */
[----:B------:R-:W-:Y:S02]  /*32c0*/  F2FP.F16.F32.PACK_AB R132, R117, R116 ;  /* 0x000000747584723e */ /* 0x000fe400000000ff */
[----:B------:R-:W-:Y:S01]  /*32d0*/  PLOP3.LUT P0, PT, PT, PT, PT, 0x80, 0x8 ;  /* 0x000000000008781c */ /* 0x000fe20003f0f070 */
[----:B------:R-:W-:Y:S01]  /*32e0*/  HMMA.16816.F32 R36, R60, R90, R36 ;  /* 0x0000005a3c24723c */ /* 0x000fe20000001824 */
[----:B------:R-:W1:Y:S01]  /*32f0*/  LDSM.16.MT88.4 R88, [R137+0x800] ;  /* 0x000800008958783b */ /* 0x000e620000004200 */
[----:B------:R-:W-:-:S06]  /*3300*/  LOP3.LUT R7, R7, 0x1, RZ, 0x3c, !PT ;  /* 0x0000000107077812 */ /* 0x000fcc00078e3cff */
[C---:B------:R-:W-:Y:S01]  /*3310*/  HMMA.16816.F32 R28, R60.reuse, R130, R28 ;  /* 0x000000823c1c723c */ /* 0x040fe2000000181c */
[----:B------:R-:W-:Y:S07]  /*3320*/  LDSM.16.MT88.4 R128, [R136+0x800] ;  /* 0x000800008880783b */ /* 0x000fee0000004200 */
[C---:B------:R-:W-:Y:S08]  /*3330*/  HMMA.16816.F32 R40, R60.reuse, R124, R40 ;  /* 0x0000007c3c28723c */ /* 0x040ff00000001828 */
[C---:B------:R-:W-:Y:S01]  /*3340*/  HMMA.16816.F32 R44, R60.reuse, R126, R44 ;  /* 0x0000007e3c2c723c */ /* 0x040fe2000000182c */
[----:B------:R-:W2:Y:S07]  /*3350*/  LDSM.16.MT88.4 R124, [R138+0x800] ;  /* 0x000800008a7c783b */ /* 0x000eae0000004200 */
[C---:B---3--:R-:W-:Y:S08]  /*3360*/  HMMA.16816.F32 R48, R60.reuse, R120, R48 ;  /* 0x000000783c30723c */ /* 0x048ff00000001830 */
[----:B------:R-:W-:Y:S08]  /*3370*/  HMMA.16816.F32 R52, R60, R122, R52 ;  /* 0x0000007a3c34723c */ /* 0x000ff00000001834 */
[C---:B----4-:R-:W-:Y:S01]  /*3380*/  HMMA.16816.F32 R60, R68.reuse, R56, R24 ;  /* 0x00000038443c723c */ /* 0x050fe20000001818 */
[----:B------:R-:W3:Y:S07]  /*3390*/  LDSM.16.MT88.4 R24, [R139+0x1000] ;  /* 0x001000008b18783b */ /* 0x000eee0000004200 */
[C---:B------:R-:W-:Y:S08]  /*33a0*/  HMMA.16816.F32 R28, R68.reuse, R58, R28 ;  /* 0x0000003a441c723c */ /* 0x040ff0000000181c */
[C---:B-1----:R-:W-:Y:S01]  /*33b0*/  HMMA.16816.F32 R56, R68.reuse, R88, R32 ;  /* 0x000000584438723c */ /* 0x042fe20000001820 */
[----:B------:R-:W-:Y:S07]  /*33c0*/  LDSM.16.MT88.4 R32, [R137+0x1000] ;  /* 0x001000008920783b */ /* 0x000fee0000004200 */
[C---:B------:R-:W-:Y:S01]  /*33d0*/  HMMA.16816.F32 R36, R68.reuse, R90, R36 ;  /* 0x0000005a4424723c */ /* 0x040fe20000001824 */
[----:B------:R-:W1:Y:S07]  /*33e0*/  LDSM.16.MT88.4 R88, [R138+0x1000] ;  /* 0x001000008a58783b */ /* 0x000e6e0000004200 */
[C---:B--2---:R-:W-:Y:S08]  /*33f0*/  HMMA.16816.F32 R40, R68.reuse, R124, R40 ;  /* 0x0000007c4428723c */ /* 0x044ff00000001828 */
[C---:B------:R-:W-:Y:S08]  /*3400*/  HMMA.16816.F32 R44, R68.reuse, R126, R44 ;  /* 0x0000007e442c723c */ /* 0x040ff0000000182c */
[C---:B------:R-:W-:Y:S08]  /*3410*/  HMMA.16816.F32 R48, R68.reuse, R128, R48 ;  /* 0x000000804430723c */ /* 0x040ff00000001830 */
[----:B------:R-:W-:Y:S01]  /*3420*/  HMMA.16816.F32 R52, R68, R130, R52 ;  /* 0x000000824434723c */ /* 0x000fe20000001834 */
[----:B------:R-:W2:Y:S07]  /*3430*/  LDSM.16.MT88.4 R68, [R139+0x1800] ;  /* 0x001800008b44783b */ /* 0x000eae0000004200 */
[C---:B---3--:R-:W-:Y:S01]  /*3440*/  HMMA.16816.F32 R72, R76.reuse, R24, R60 ;  /* 0x000000184c48723c */ /* 0x048fe2000000183c */
[----:B------:R-:W3:Y:S07]  /*3450*/  LDSM.16.MT88.4 R60, [R137+0x1800] ;  /* 0x00180000893c783b */ /* 0x000eee0000004200 */
[C---:B------:R-:W-:Y:S01]  /*3460*/  HMMA.16816.F32 R28, R76.reuse, R26, R28 ;  /* 0x0000001a4c1c723c */ /* 0x040fe2000000181c */
[----:B------:R-:W4:Y:S07]  /*3470*/  LDSM.16.MT88.4 R24, [R138+0x1800] ;  /* 0x001800008a18783b */ /* 0x000f2e0000004200 */
[----:B-1----:R-:W-:Y:S01]  /*3480*/  HMMA.16816.F32 R40, R76, R88, R40 ;  /* 0x000000584c28723c */ /* 0x002fe20000001828 */
[----:B------:R-:W-:-:S02]  /*3490*/  F2FP.F16.F32.PACK_AB R89, R83, R82 ;  /* 0x000000525359723e */ /* 0x000fc400000000ff */
[----:B------:R-:W-:Y:S02]  /*34a0*/  F2FP.F16.F32.PACK_AB R88, R81, R80 ;  /* 0x000000505158723e */ /* 0x000fe400000000ff */
[----:B------:R-:W-:Y:S03]  /*34b0*/  LDSM.16.MT88.4 R80, [R136+0x2800] ;  /* 0x002800008850783b */ /* 0x000fe60000004200 */
[C---:B------:R-:W-:Y:S01]  /*34c0*/  HMMA.16816.F32 R44, R76.reuse, R90, R44 ;  /* 0x0000005a4c2c723c */ /* 0x040fe2000000182c */
[----:B------:R-:W-:Y:S02]  /*34d0*/  F2FP.F16.F32.PACK_AB R91, R87, R86 ;  /* 0x00000056575b723e */ /* 0x000fe400000000ff */
[----:B------:R-:W-:Y:S02]  /*34e0*/  F2FP.F16.F32.PACK_AB R90, R85, R84 ;  /* 0x00000054555a723e */ /* 0x000fe400000000ff */
[----:B------:R-:W-:Y:S03]  /*34f0*/  LDSM.16.MT88.4 R84, [R139+0x2000] ;  /* 0x002000008b54783b */ /* 0x000fe60000004200 */
[C---:B------:R-:W-:Y:S08]  /*3500*/  HMMA.16816.F32 R56, R76.reuse, R32, R56 ;  /* 0x000000204c38723c */ /* 0x040ff00000001838 */
[----:B------:R-:W-:Y:S01]  /*3510*/  HMMA.16816.F32 R36, R76, R34, R36 ;  /* 0x000000224c24723c */ /* 0x000fe20000001824 */
[----:B------:R-:W1:Y:S07]  /*3520*/  LDSM.16.MT88.4 R32, [R136+0x1800] ;  /* 0x001800008820783b */ /* 0x000e6e0000004200 */
[C---:B--2---:R-:W-:Y:S08]  /*3530*/  HMMA.16816.F32 R72, R88.reuse, R68, R72 ;  /* 0x000000445848723c */ /* 0x044ff00000001848 */
[----:B------:R-:W-:Y:S01]  /*3540*/  HMMA.16816.F32 R68, R88, R70, R28 ;  /* 0x000000465844723c */ /* 0x000fe2000000181c */
[----:B------:R-:W2:Y:S07]  /*3550*/  LDSM.16.MT88.4 R28, [R137+0x2000] ;  /* 0x00200000891c783b */ /* 0x000eae0000004200 */
[C---:B------:R-:W-:Y:S08]  /*3560*/  HMMA.16816.F32 R48, R76.reuse, R64, R48 ;  /* 0x000000404c30723c */ /* 0x040ff00000001830 */
[----:B------:R-:W-:Y:S01]  /*3570*/  HMMA.16816.F32 R52, R76, R66, R52 ;  /* 0x000000424c34723c */ /* 0x000fe20000001834 */
[----:B------:R-:W5:Y:S04]  /*3580*/  LDSM.16.MT88.4 R64, [R138+0x2000] ;  /* 0x002000008a40783b */ /* 0x000f680000004200 */
[----:B------:R-:W-:Y:S03]  /*3590*/  LDSM.16.MT88.4 R76, [R136+0x2000] ;  /* 0x00200000884c783b */ /* 0x000fe60000004200 */
[C---:B---3--:R-:W-:Y:S08]  /*35a0*/  HMMA.16816.F32 R56, R88.reuse, R60, R56 ;  /* 0x0000003c5838723c */ /* 0x048ff00000001838 */
[C---:B------:R-:W-:Y:S01]  /*35b0*/  HMMA.16816.F32 R36, R88.reuse, R62, R36 ;  /* 0x0000003e5824723c */ /* 0x040fe20000001824 */
[----:B------:R-:W-:Y:S07]  /*35c0*/  LDSM.16.MT88.4 R60, [R137+0x2800] ;  /* 0x00280000893c783b */ /* 0x000fee0000004200 */
[C---:B----4-:R-:W-:Y:S08]  /*35d0*/  HMMA.16816.F32 R40, R88.reuse, R24, R40 ;  /* 0x000000185828723c */ /* 0x050ff00000001828 */
[C---:B------:R-:W-:Y:S01]  /*35e0*/  HMMA.16816.F32 R44, R88.reuse, R26, R44 ;  /* 0x0000001a582c723c */ /* 0x040fe2000000182c */
[----:B------:R-:W3:Y:S07]  /*35f0*/  LDSM.16.MT88.4 R24, [R139+0x2800] ;  /* 0x002800008b18783b */ /* 0x000eee0000004200 */
[C---:B-1----:R-:W-:Y:S08]  /*3600*/  HMMA.16816.F32 R48, R88.reuse, R32, R48 ;  /* 0x000000205830723c */ /* 0x042ff00000001830 */
[----:B------:R-:W-:Y:S01]  /*3610*/  HMMA.16816.F32 R52, R88, R34, R52 ;  /* 0x000000225834723c */ /* 0x000fe20000001834 */
[----:B------:R-:W1:Y:S07]  /*3620*/  LDSM.16.MT88.4 R32, [R138+0x2800] ;  /* 0x002800008a20783b */ /* 0x000e6e0000004200 */
[C---:B--2---:R-:W-:Y:S08]  /*3630*/  HMMA.16816.F32 R56, R96.reuse, R28, R56 ;  /* 0x0000001c6038723c */ /* 0x044ff00000001838 */
[C---:B------:R-:W-:Y:S01]  /*3640*/  HMMA.16816.F32 R36, R96.reuse, R30, R36 ;  /* 0x0000001e6024723c */ /* 0x040fe20000001824 */
[----:B------:R-:W2:Y:S07]  /*3650*/  LDSM.16.MT88.4 R28, [R139+0x3000] ;  /* 0x003000008b1c783b */ /* 0x000eae0000004200 */
[C---:B------:R-:W-:Y:S08]  /*3660*/  HMMA.16816.F32 R72, R96.reuse, R84, R72 ;  /* 0x000000546048723c */ /* 0x040ff00000001848 */
[C---:B------:R-:W-:Y:S08]  /*3670*/  HMMA.16816.F32 R68, R96.reuse, R86, R68 ;  /* 0x000000566044723c */ /* 0x040ff00000001844 */
[C---:B-----5:R-:W-:Y:S08]  /*3680*/  HMMA.16816.F32 R40, R96.reuse, R64, R40 ;  /* 0x000000406028723c */ /* 0x060ff00000001828 */
[----:B------:R-:W-:Y:S01]  /*3690*/  HMMA.16816.F32 R44, R96, R66, R44 ;  /* 0x00000042602c723c */ /* 0x000fe2000000182c */
[----:B------:R-:W4:Y:S07]  /*36a0*/  LDSM.16.MT88.4 R64, [R138+0x3000] ;  /* 0x003000008a40783b */ /* 0x000f2e0000004200 */
[C---:B---3--:R-:W-:Y:S08]  /*36b0*/  HMMA.16816.F32 R72, R104.reuse, R24, R72 ;  /* 0x000000186848723c */ /* 0x048ff00000001848 */
[C---:B------:R-:W-:Y:S01]  /*36c0*/  HMMA.16816.F32 R68, R104.reuse, R26, R68 ;  /* 0x0000001a6844723c */ /* 0x040fe20000001844 */
[----:B------:R-:W3:Y:S07]  /*36d0*/  LDSM.16.MT88.4 R24, [R137+0x3000] ;  /* 0x003000008918783b */ /* 0x000eee0000004200 */
[C---:B-1----:R-:W-:Y:S08]  /*36e0*/  HMMA.16816.F32 R40, R104.reuse, R32, R40 ;  /* 0x000000206828723c */ /* 0x042ff00000001828 */
[----:B------:R-:W-:Y:S01]  /*36f0*/  HMMA.16816.F32 R44, R104, R34, R44 ;  /* 0x00000022682c723c */ /* 0x000fe2000000182c */
[----:B------:R-:W1:Y:S07]  /*3700*/  LDSM.16.MT88.4 R32, [R136+0x3000] ;  /* 0x003000008820783b */ /* 0x000e6e0000004200 */
[C---:B------:R-:W-:Y:S08]  /*3710*/  HMMA.16816.F32 R48, R96.reuse, R76, R48 ;  /* 0x0000004c6030723c */ /* 0x040ff00000001830 */
[----:B------:R-:W-:Y:S01]  /*3720*/  HMMA.16816.F32 R52, R96, R78, R52 ;  /* 0x0000004e6034723c */ /* 0x000fe20000001834 */
[----:B------:R-:W-:Y:S07]  /*3730*/  LDSM.16.MT88.4 R76, [R138+0x3800] ;  /* 0x003800008a4c783b */ /* 0x000fee0000004200 */
[C---:B------:R-:W-:Y:S08]  /*3740*/  HMMA.16816.F32 R56, R104.reuse, R60, R56 ;  /* 0x0000003c6838723c */ /* 0x040ff00000001838 */
[----:B------:R-:W-:Y:S01]  /*3750*/  HMMA.16816.F32 R36, R104, R62, R36 ;  /* 0x0000003e6824723c */ /* 0x000fe20000001824 */
[----:B------:R-:W5:Y:S07]  /*3760*/  LDSM.16.MT88.4 R60, [R139+0x3800] ;  /* 0x003800008b3c783b */ /* 0x000f6e0000004200 */
[C---:B--2---:R-:W-:Y:S08]  /*3770*/  HMMA.16816.F32 R72, R112.reuse, R28, R72 ;  /* 0x0000001c7048723c */ /* 0x044ff00000001848 */
[C---:B------:R-:W-:Y:S01]  /*3780*/  HMMA.16816.F32 R28, R112.reuse, R30, R68 ;  /* 0x0000001e701c723c */ /* 0x040fe20000001844 */
[----:B------:R-:W2:Y:S07]  /*3790*/  LDSM.16.MT88.4 R68, [R137+0x3800] ;  /* 0x003800008944783b */ /* 0x000eae0000004200 */
[C---:B----4-:R-:W-:Y:S08]  /*37a0*/  HMMA.16816.F32 R40, R112.reuse, R64, R40 ;  /* 0x000000407028723c */ /* 0x050ff00000001828 */
[----:B------:R-:W-:Y:S01]  /*37b0*/  HMMA.16816.F32 R44, R112, R66, R44 ;  /* 0x00000042702c723c */ /* 0x000fe2000000182c */
[----:B------:R-:W4:Y:S07]  /*37c0*/  LDSM.16.MT88.4 R64, [R136+0x3800] ;  /* 0x003800008840783b */ /* 0x000f2e0000004200 */
[C---:B------:R-:W-:Y:S08]  /*37d0*/  HMMA.16816.F32 R48, R104.reuse, R80, R48 ;  /* 0x000000506830723c */ /* 0x040ff00000001830 */
[----:B------:R-:W-:Y:S08]  /*37e0*/  HMMA.16816.F32 R52, R104, R82, R52 ;  /* 0x000000526834723c */ /* 0x000ff00000001834 */
[----:B---3--:R-:W-:Y:S01]  /*37f0*/  HMMA.16816.F32 R56, R112, R24, R56 ;  /* 0x000000187038723c */ /* 0x008fe20000001838 */
[----:B------:R-:W-:-:S04]  /*3800*/  IADD3 R25, PT, PT, R159, -0x1, RZ ;  /* 0xffffffff9f197810 */ /* 0x000fc80007ffe0ff */
[C---:B------:R-:W-:Y:S02]  /*3810*/  ISETP.GE.AND P2, PT, R0.reuse, R25, PT ;  /* 0x000000190000720c */ /* 0x040fe40003f46270 */
[----:B------:R-:W-:Y:S01]  /*3820*/  IADD3 R0, PT, PT, R0, 0x1, RZ ;  /* 0x0000000100007810 */ /* 0x000fe20007ffe0ff */
[C---:B------:R-:W-:Y:S08]  /*3830*/  HMMA.16816.F32 R36, R112.reuse, R26, R36 ;  /* 0x0000001a7024723c */ /* 0x040ff00000001824 */
[C---:B-1----:R-:W-:Y:S08]  /*3840*/  HMMA.16816.F32 R48, R112.reuse, R32, R48 ;  /* 0x000000207030723c */ /* 0x042ff00000001830 */
[----:B------:R-:W-:Y:S08]  /*3850*/  HMMA.16816.F32 R52, R112, R34, R52 ;  /* 0x000000227034723c */ /* 0x000ff00000001834 */
[----:B-----5:R-:W-:Y:S01]  /*3860*/  HMMA.16816.F32 R24, R132, R60, R72 ;  /* 0x0000003c8418723c */ /* 0x020fe20000001848 */
[----:B------:R-:W-:-:S04]  /*3870*/  @!P2 IMAD.U32 R61, R3, -0x80000000, RZ ;  /* 0x80000000033da824 */ /* 0x000fc800078e00ff */
[----:B------:R1:W3:Y:S03]  /*3880*/  @!P2 SYNCS.PHASECHK.TRANS64.TRYWAIT P0, [R4+URZ], R61 ;  /* 0x0000003d0400a5a7 */ /* 0x0002e600080011ff */
[----:B--2---:R-:W-:Y:S01]  /*3890*/  HMMA.16816.F32 R32, R132, R68, R56 ;  /* 0x000000448420723c */ /* 0x004fe20000001838 */
[----:B------:R-:W-:-:S07]  /*38a0*/  @!P1 MOV R57, 0x1 ;  /* 0x0000000100399802 */ /* 0x000fce0000000f00 */
[----:B------:R-:W-:Y:S01]  /*38b0*/  HMMA.16816.F32 R28, R132, R62, R28 ;  /* 0x0000003e841c723c */ /* 0x000fe2000000181c */
[----:B------:R1:W-:Y:S01]  /*38c0*/  @!P1 SYNCS.ARRIVE.TRANS64.ART0 RZ, [R4+URZ+0x18], R57 ;  /* 0x0000183904ff99a7 */ /* 0x0003e200085000ff */
[----:B------:R-:W-:-:S06]  /*38d0*/  ISETP.NE.AND P1, PT, R153, RZ, PT ;  /* 0x000000ff9900720c */ /* 0x000fcc0003f25270 */
[C---:B------:R-:W-:Y:S08]  /*38e0*/  HMMA.16816.F32 R40, R132.reuse, R76, R40 ;  /* 0x0000004c8428723c */ /* 0x040ff00000001828 */
[C---:B------:R-:W-:Y:S08]  /*38f0*/  HMMA.16816.F32 R44, R132.reuse, R78, R44 ;  /* 0x0000004e842c723c */ /* 0x040ff0000000182c */
[C---:B------:R-:W-:Y:S08]  /*3900*/  HMMA.16816.F32 R36, R132.reuse, R70, R36 ;  /* 0x000000468424723c */ /* 0x040ff00000001824 */
[C---:B----4-:R-:W-:Y:S08]  /*3910*/  HMMA.16816.F32 R48, R132.reuse, R64, R48 ;  /* 0x000000408430723c */ /* 0x050ff00000001830 */
[----:B------:R-:W-:Y:S01]  /*3920*/  HMMA.16816.F32 R52, R132, R66, R52 ;  /* 0x000000428434723c */ /* 0x000fe20000001834 */
[----:B------:R-:W-:-:S04]  /*3930*/  NOP ;  /* 0x0000000000007918 */ /* 0x000fc80000000000 */
[----:B-1-3--:R-:W-:-:S15]  /*3940*/  @P1 BRA `(.L_x_38) ;  /* 0xffffffd800581947 */ /* 0x00afde000383ffff */
.L_x_17:
[----:B------:R-:W-:Y:S01]  /*3950*/  SHF.R.U32.HI R0, RZ, 0x1, R5 ;  /* 0x00000001ff007819 */ /* 0x000fe20000011605 */
[----:B------:R-:W-:Y:S01]  /*3960*/  IMAD.SHL.U32 R3, R5, 0x20, RZ ;  /* 0x0000002005037824 */ /* 0x000fe200078e00ff */
[----:B-1----:R-:W-:Y:S01]  /*3970*/  F2FP.F16.F32.PACK_AB R9, R27, R26 ;  /* 0x0000001a1b09723e */ /* 0x002fe200000000ff */
[----:B------:R-:W-:Y:S01]  /*3980*/  BSSY.RECONVERGENT B0, `(.L_x_39) ;  /* 0x000003b000007945 */ /* 0x000fe20003800200 */
[----:B------:R-:W-:Y:S01]  /*3990*/  LEA R2, R5, R0, 0x6 ;  /* 0x0000000005027211 */ /* 0x000fe200078e30ff */
[----:B------:R-:W1:Y:S01]  /*39a0*/  S2R R27, SR_CTAID.Y ;  /* 0x00000000001b7919 */ /* 0x000e620000002600 */
[----:B------:R-:W-:Y:S01]  /*39b0*/  LOP3.LUT R0, R3, 0x1e0, RZ, 0xc0, !PT ;  /* 0x000001e003007812 */ /* 0x000fe200078ec0ff */
[----:B------:R-:W-:Y:S01]  /*39c0*/  IMAD.MOV.U32 R23, RZ, RZ, R45 ;  /* 0x000000ffff177224 */ /* 0x000fe200078e002d */
[----:B------:R-:W-:Y:S01]  /*39d0*/  LOP3.LUT R3, R2, 0x3c8, RZ, 0xc0, !PT ;  /* 0x000003c802037812 */ /* 0x000fe200078ec0ff */
[----:B------:R-:W-:Y:S01]  /*39e0*/  IMAD.MOV.U32 R21, RZ, RZ, R53 ;  /* 0x000000ffff157224 */ /* 0x000fe200078e0035 */
[----:B------:R-:W-:-:S02]  /*39f0*/  ISETP.GE.U32.AND P0, PT, R5, 0x10, PT ;  /* 0x000000100500780c */ /* 0x000fc40003f06070 */
[----:B--2---:R-:W-:Y:S01]  /*3a00*/  F2FP.F16.F32.PACK_AB R11, R31, R30 ;  /* 0x0000001e1f0b723e */ /* 0x004fe200000000ff */
[----:B------:R-:W-:Y:S01]  /*3a10*/  IMAD.IADD R3, R3, 0x1, -R0 ;  /* 0x0000000103037824 */ /* 0x000fe200078e0a00 */
[----:B------:R-:W-:Y:S01]  /*3a20*/  F2FP.F16.F32.PACK_AB R15, R39, R38 ;  /* 0x00000026270f723e */ /* 0x000fe200000000ff */
[----:B------:R-:W2:Y:S01]  /*3a30*/  S2R R0, SR_CTAID.X ;  /* 0x0000000000007919 */ /* 0x000ea20000002500 */
[----:B---3--:R-:W-:Y:S02]  /*3a40*/  F2FP.F16.F32.PACK_AB R13, R35, R34 ;  /* 0x00000022230d723e */ /* 0x008fe400000000ff */
[----:B------:R-:W-:Y:S02]  /*3a50*/  IADD3 R3, PT, PT, R4, R3, R3 ;  /* 0x0000000304037210 */ /* 0x000fe40007ffe003 */
[----:B------:R-:W-:Y:S02]  /*3a60*/  MOV R22, R44 ;  /* 0x0000002c00167202 */ /* 0x000fe40000000f00 */
[C---:B------:R-:W-:Y:S01]  /*3a70*/  IADD3 R2, PT, PT, R3.reuse, 0x80, RZ ;  /* 0x0000008003027810 */ /* 0x040fe20007ffe0ff */
[----:B------:R-:W-:Y:S01]  /*3a80*/  VIADD R6, R3, 0xa0 ;  /* 0x000000a003067836 */ /* 0x000fe20000000000 */
[----:B------:R-:W-:-:S02]  /*3a90*/  MOV R20, R52 ;  /* 0x0000003400147202 */ /* 0x000fc40000000f00 */
[----:B------:R-:W-:Y:S02]  /*3aa0*/  SHF.R.U32.HI R3, RZ, 0x3, R2 ;  /* 0x00000003ff037819 */ /* 0x000fe40000011602 */
[----:B----4-:R-:W-:Y:S02]  /*3ab0*/  SHF.R.U32.HI R7, RZ, 0x3, R6 ;  /* 0x00000003ff077819 */ /* 0x010fe40000011606 */
[----:B------:R-:W-:Y:S02]  /*3ac0*/  LOP3.LUT R2, R2, 0x30, R3, 0x78, !PT ;  /* 0x0000003002027812 */ /* 0x000fe400078e7803 */
[----:B------:R-:W-:Y:S01]  /*3ad0*/  LOP3.LUT R6, R6, 0x30, R7, 0x78, !PT ;  /* 0x0000003006067812 */ /* 0x000fe200078e7807 */
[----:B------:R-:W-:Y:S06]  /*3ae0*/  @P0 BRA `(.L_x_40) ;  /* 0x0000000000900947 */ /* 0x000fec0003800000 */
[----:B------:R-:W3:Y:S01]  /*3af0*/  LDCU.128 UR8, c[0x0][0x580] ;  /* 0x0000b000ff0877ac */ /* 0x000ee20008000c00 */
[----:B-12---:R-:W-:Y:S01]  /*3b00*/  LEA R0, R0, R27, 0x2 ;  /* 0x0000001b00007211 */ /* 0x006fe200078e10ff */
[----:B------:R-:W-:Y:S01]  /*3b10*/  IMAD.SHL.U32 R158, R158, 0x10, RZ ;  /* 0x000000109e9e7824 */ /* 0x000fe200078e00ff */
[----:B------:R-:W-:Y:S02]  /*3b20*/  FSETP.NE.AND P0, PT, R154, RZ, PT ;  /* 0x000000ff9a00720b */ /* 0x000fe40003f05000 */
[----:B------:R-:W-:Y:S02]  /*3b30*/  SHF.R.U32.HI R5, RZ, 0x2, R5 ;  /* 0x00000002ff057819 */ /* 0x000fe40000011605 */
[----:B------:R-:W-:-:S04]  /*3b40*/  SHF.L.U32 R0, R0, 0x2, RZ ;  /* 0x0000000200007819 */ /* 0x000fc800000006ff */
[----:B------:R-:W-:Y:S02]  /*3b50*/  IADD3 R8, P1, P2, R158, R0, R5 ;  /* 0x000000009e087210 */ /* 0x000fe40007a3e005 */
[----:B------:R-:W-:Y:S02]  /*3b60*/  SHF.R.S32.HI R158, RZ, 0x1f, R158 ;  /* 0x0000001fff9e7819 */ /* 0x000fe4000001149e */
[----:B------:R-:W-:Y:S01]  /*3b70*/  SHF.R.S32.HI R5, RZ, 0x1f, R0 ;  /* 0x0000001fff057819 */ /* 0x000fe20000011400 */
[----:B------:R-:W-:Y:S01]  /*3b80*/  IMAD.MOV.U32 R0, RZ, RZ, 0x3f800000 ;  /* 0x3f800000ff007424 */ /* 0x000fe200078e00ff */
[----:B------:R-:W-:Y:S02]  /*3b90*/  SHF.L.U32 R18, R8, 0x2, RZ ;  /* 0x0000000208127819 */ /* 0x000fe400000006ff */
[----:B------:R-:W-:-:S03]  /*3ba0*/  IADD3.X R5, PT, PT, R158, R5, RZ, P1, P2 ;  /* 0x000000059e057210 */ /* 0x000fc60000fe44ff */
[----:B------:R-:W1:Y:S01]  /*3bb0*/  @P0 MUFU.RCP R0, R154 ;  /* 0x0000009a00000308 */ /* 0x000e620000001000 */
[----:B------:R-:W-:Y:S02]  /*3bc0*/  SHF.L.U64.HI R5, R8, 0x2, R5 ;  /* 0x0000000208057819 */ /* 0x000fe40000010205 */
[C---:B---3--:R-:W-:Y:S02]  /*3bd0*/  IADD3 R16, P0, PT, R18.reuse, UR10, RZ ;  /* 0x0000000a12107c10 */ /* 0x048fe4000ff1e0ff */
[----:B------:R-:W-:Y:S02]  /*3be0*/  IADD3 R18, P1, PT, R18, UR8, RZ ;  /* 0x0000000812127c10 */ /* 0x000fe4000ff3e0ff */
[C---:B------:R-:W-:Y:S02]  /*3bf0*/  IADD3.X R17, PT, PT, R5.reuse, UR11, RZ, P0, !PT ;  /* 0x0000000b05117c10 */ /* 0x040fe400087fe4ff */
[----:B------:R-:W-:-:S03]  /*3c00*/  IADD3.X R19, PT, PT, R5, UR9, RZ, P1, !PT ;  /* 0x0000000905137c10 */ /* 0x000fc60008ffe4ff */
[----:B------:R3:W-:Y:S04]  /*3c10*/  STG.E desc[UR6][R16.64], R155 ;  /* 0x0000009b10007986 */ /* 0x0007e8000c101906 */
[----:B------:R3:W-:Y:S01]  /*3c20*/  STG.E desc[UR6][R18.64], R154 ;  /* 0x0000009a12007986 */ /* 0x0007e2000c101906 */
[C---:B-1----:R-:W-:Y:S01]  /*3c30*/  FMUL R24, R0.reuse, R24 ;  /* 0x0000001800187220 */ /* 0x042fe20000400000 */
[C---:B------:R-:W-:Y:S01]  /*3c40*/  FMUL R25, R0.reuse, R25 ;  /* 0x0000001900197220 */ /* 0x040fe20000400000 */
        /* <DEDUP_REMOVED lines=13> */
[----:B---3--:R-:W-:-:S07]  /*3d20*/  FMUL R21, R0, R21 ;  /* 0x0000001500157220 */ /* 0x008fce0000400000 */
.L_x_40:
[----:B------:R-:W-:Y:S05]  /*3d30*/  BSYNC.RECONVERGENT B0 ;  /* 0x0000000000007941 */ /* 0x000fea0003800200 */
.L_x_39:
[----:B------:R3:W-:Y:S06]  /*3d40*/  MEMBAR.ALL.CTA ;  /* 0x0000000000007992 */ /* 0x0007ec0000008000 */
[----:B---3--:R-:W3:Y:S01]  /*3d50*/  FENCE.VIEW.ASYNC.S ;  /* 0x00000000000073c6 */ /* 0x008ee20000000000 */
[----:B------:R-:W-:Y:S01]  /*3d60*/  IMAD.MOV.U32 R3, RZ, RZ, RZ ;  /* 0x000000ffff037224 */ /* 0x000fe200078e00ff */
[----:B------:R-:W-:Y:S01]  /*3d70*/  MOV R7, RZ ;  /* 0x000000ff00077202 */ /* 0x000fe20000000f00 */
[----:B------:R-:W-:Y:S01]  /*3d80*/  BSSY.RECONVERGENT B0, `(.L_x_41) ;  /* 0x0000020000007945 */ /* 0x000fe20003800200 */
[----:B------:R-:W-:-:S02]  /*3d90*/  F2FP.F16.F32.PACK_AB R10, R29, R28 ;  /* 0x0000001c1d0a723e */ /* 0x000fc400000000ff */
[----:B--2---:R-:W-:Y:S02]  /*3da0*/  MOV R0, R2 ;  /* 0x0000000200007202 */ /* 0x004fe40000000f00 */
[----:B------:R-:W-:Y:S02]  /*3db0*/  F2FP.F16.F32.PACK_AB R8, R25, R24 ;  /* 0x000000181908723e */ /* 0x000fe400000000ff */
[----:B------:R-:W-:Y:S02]  /*3dc0*/  MOV R5, R6 ;  /* 0x0000000600057202 */ /* 0x000fe40000000f00 */
[----:B------:R-:W-:Y:S02]  /*3dd0*/  F2FP.F16.F32.PACK_AB R14, R37, R36 ;  /* 0x00000024250e723e */ /* 0x000fe400000000ff */
[----:B------:R-:W-:Y:S01]  /*3de0*/  F2FP.F16.F32.PACK_AB R12, R33, R32 ;  /* 0x00000020210c723e */ /* 0x000fe200000000ff */
[----:B---3--:R-:W-:Y:S01]  /*3df0*/  BAR.SYNC.DEFER_BLOCKING 0x0 ;  /* 0x0000000000007b1d */ /* 0x008fe20000010000 */
[----:B------:R-:W-:-:S05]  /*3e00*/  ISETP.NE.AND P2, PT, R160, RZ, PT ;  /* 0x000000ffa000720c */ /* 0x000fca0003f45270 */
[----:B------:R2:W-:Y:S04]  /*3e10*/  STSM.16.M88.4 [R0], R8 ;  /* 0x0000000800007844 */ /* 0x0005e80000000200 */
[----:B------:R2:W-:Y:S01]  /*3e20*/  STSM.16.M88.4 [R5], R12 ;  /* 0x0000000c05007844 */ /* 0x0005e20000000200 */
[----:B------:R3:W-:Y:S06]  /*3e30*/  MEMBAR.ALL.CTA ;  /* 0x0000000000007992 */ /* 0x0007ec0000008000 */
[----:B---3--:R-:W3:Y:S02]  /*3e40*/  FENCE.VIEW.ASYNC.S ;  /* 0x00000000000073c6 */ /* 0x008ee40000000000 */
[----:B---3--:R-:W-:Y:S06]  /*3e50*/  BAR.SYNC.DEFER_BLOCKING 0x0 ;  /* 0x0000000000007b1d */ /* 0x008fec0000010000 */
[----:B------:R-:W-:Y:S05]  /*3e60*/  @P2 BRA `(.L_x_42) ;  /* 0x0000000000442947 */ /* 0x000fea0003800000 */
[----:B------:R-:W3:Y:S01]  /*3e70*/  LDCU.64 UR8, c[0x0][0x348] ;  /* 0x00006900ff0877ac */ /* 0x000ee20008000a00 */
[----:B-1----:R-:W-:Y:S01]  /*3e80*/  R2UR UR20, R27 ;  /* 0x000000001b1472ca */ /* 0x002fe200000e0000 */
[----:B--2---:R-:W-:Y:S01]  /*3e90*/  VIADD R0, R4, 0x80 ;  /* 0x0000008004007836 */ /* 0x004fe20000000000 */
[----:B------:R-:W-:Y:S01]  /*3ea0*/  PLOP3.LUT P1, PT, PT, PT, PT, 0x80, 0x8 ;  /* 0x000000000008781c */ /* 0x000fe20003f2f070 */
[----:B------:R-:W-:Y:S01]  /*3eb0*/  UMOV UR17, URZ ;  /* 0x000000ff00117c82 */ /* 0x000fe20008000000 */
[----:B------:R-:W-:Y:S01]  /*3ec0*/  UMOV UR18, URZ ;  /* 0x000000ff00127c82 */ /* 0x000fe20008000000 */
[----:B---3--:R-:W-:-:S04]  /*3ed0*/  UIADD3 UR8, UP0, UPT, UR8, 0x180, URZ ;  /* 0x0000018008087890 */ /* 0x008fc8000ff1e0ff */
[----:B------:R-:W-:-:S12]  /*3ee0*/  UIADD3.X UR9, UPT, UPT, URZ, UR9, URZ, UP0, !UPT ;  /* 0x00000009ff097290 */ /* 0x000fd800087fe4ff */
.L_x_43:
[----:B------:R-:W-:Y:S02]  /*3ef0*/  PLOP3.LUT P0, PT, P0, P1, PT, 0xf2, 0x2f ;  /* 0x00000000002f781c */ /* 0x000fe40000703e72 */
[----:B------:R-:W-:Y:S01]  /*3f00*/  @P1 R2UR P0, UR16, R0 ;  /* 0x00000000001012ca */ /* 0x000fe20000000000 */
[----:B------:R-:W-:-:S07]  /*3f10*/  UMOV UR19, UR12 ;  /* 0x0000000c00137c82 */ /* 0x000fce0008000000 */
[----:B------:R-:W-:Y:S02]  /*3f20*/  @P1 PLOP3.LUT P1, PT, P0, PT, PT, 0x80, 0x8 ;  /* 0x000000000008181c */ /* 0x000fe4000072f070 */
[----:B------:R-:W-:-:S03]  /*3f30*/  PLOP3.LUT P0, PT, PT, PT, PT, 0x80, 0x8 ;  /* 0x000000000008781c */ /* 0x000fc60003f0f070 */
[----:B------:R1:W-:Y:S08]  /*3f40*/  UTMASTG.4D [UR16], [UR8], desc[URZ] ;  /* 0x0000ff10080073b5 */ /* 0x0003f00008019000 */
[----:B-1----:R-:W-:Y:S05]  /*3f50*/  @P1 BRA.U.ANY `(.L_x_43) ;  /* 0xfffffffd00e41947 */ /* 0x002fea000393ffff */
[----:B------:R0:W-:Y:S01]  /*3f60*/  UTMACMDFLUSH ;  /* 0x00000000000079b7 */ /* 0x0001e20000000000 */
[----:B------:R-:W-:-:S04]  /*3f70*/  DEPBAR.LE SB0, 0x2 ;  /* 0x000080800000791a */ /* 0x000fc80000000000 */
.L_x_42:
[----:B------:R-:W-:Y:S05]  /*3f80*/  BSYNC.RECONVERGENT B0 ;  /* 0x0000000000007941 */ /* 0x000fea0003800200 */
.L_x_41:
[----:B------:R-:W-:Y:S01]  /*3f90*/  BAR.SYNC.DEFER_BLOCKING 0x0 ;  /* 0x0000000000007b1d */ /* 0x000fe20000010000 */
[----:B------:R-:W-:Y:S02]  /*3fa0*/  IADD3 R6, P1, PT, R6, 0x400, RZ ;  /* 0x0000040006067810 */ /* 0x000fe40007f3e0ff */
[----:B------:R-:W-:Y:S02]  /*3fb0*/  IADD3 R2, P0, PT, R2, 0x400, RZ ;  /* 0x0000040002027810 */ /* 0x000fe40007f1e0ff */
[----:B------:R-:W-:Y:S01]  /*3fc0*/  F2FP.F16.F32.PACK_AB R47, R47, R46 ;  /* 0x0000002e2f2f723e */ /* 0x000fe200000000ff */
[----:B------:R-:W-:Y:S01]  /*3fd0*/  IMAD.X R7, RZ, RZ, RZ, P1 ;  /* 0x000000ffff077224 */ /* 0x000fe200008e06ff */
[----:B------:R-:W-:Y:S01]  /*3fe0*/  IADD3.X R3, PT, PT, RZ, RZ, RZ, P0, !PT ;  /* 0x000000ffff037210 */ /* 0x000fe200007fe4ff */
[----:B------:R-:W-:Y:S01]  /*3ff0*/  BSSY.RECONVERGENT B0, `(.L_x_44) ;  /* 0x0000021000007945 */ /* 0x000fe20003800200 */
[----:B------:R-:W-:Y:S02]  /*4000*/  F2FP.F16.F32.PACK_AB R45, R43, R42 ;  /* 0x0000002a2b2d723e */ /* 0x000fe400000000ff */
[----:B------:R-:W-:-:S02]  /*4010*/  F2FP.F16.F32.PACK_AB R55, R55, R54 ;  /* 0x000000363737723e */ /* 0x000fc400000000ff */
[----:B------:R-:W-:Y:S02]  /*4020*/  MOV R2, R2 ;  /* 0x0000000200027202 */ /* 0x000fe40000000f00 */
[----:B------:R-:W-:Y:S02]  /*4030*/  F2FP.F16.F32.PACK_AB R44, R41, R40 ;  /* 0x00000028292c723e */ /* 0x000fe400000000ff */
[----:B------:R-:W-:Y:S02]  /*4040*/  F2FP.F16.F32.PACK_AB R46, R23, R22 ;  /* 0x00000016172e723e */ /* 0x000fe400000000ff */
[----:B------:R-:W-:Y:S02]  /*4050*/  F2FP.F16.F32.PACK_AB R53, R51, R50 ;  /* 0x000000323335723e */ /* 0x000fe400000000ff */
[----:B------:R-:W-:Y:S02]  /*4060*/  MOV R6, R6 ;  /* 0x0000000600067202 */ /* 0x000fe40000000f00 */
[----:B------:R-:W-:Y:S01]  /*4070*/  F2FP.F16.F32.PACK_AB R52, R49, R48 ;  /* 0x000000303134723e */ /* 0x000fe200000000ff */
[----:B------:R3:W-:Y:S01]  /*4080*/  STSM.16.M88.4 [R2], R44 ;  /* 0x0000002c02007844 */ /* 0x0007e20000000200 */
[----:B------:R-:W-:-:S05]  /*4090*/  F2FP.F16.F32.PACK_AB R54, R21, R20 ;  /* 0x000000141536723e */ /* 0x000fca00000000ff */
[----:B------:R3:W-:Y:S01]  /*40a0*/  STSM.16.M88.4 [R6], R52 ;  /* 0x0000003406007844 */ /* 0x0007e20000000200 */
[----:B------:R4:W-:Y:S06]  /*40b0*/  MEMBAR.ALL.CTA ;  /* 0x0000000000007992 */ /* 0x0009ec0000008000 */
[----:B----4-:R-:W4:Y:S02]  /*40c0*/  FENCE.VIEW.ASYNC.S ;  /* 0x00000000000073c6 */ /* 0x010f240000000000 */
[----:B----4-:R-:W-:Y:S06]  /*40d0*/  BAR.SYNC.DEFER_BLOCKING 0x0 ;  /* 0x0000000000007b1d */ /* 0x010fec0000010000 */
[----:B------:R-:W-:Y:S05]  /*40e0*/  @P2 BRA `(.L_x_45) ;  /* 0x0000000000442947 */ /* 0x000fea0003800000 */
[----:B------:R-:W4:Y:S01]  /*40f0*/  LDCU.64 UR8, c[0x0][0x348] ;  /* 0x00006900ff0877ac */ /* 0x000f220008000a00 */
[----:B-1----:R-:W-:Y:S02]  /*4100*/  R2UR UR20, R27 ;  /* 0x000000001b1472ca */ /* 0x002fe400000e0000 */
[----:B------:R-:W-:Y:S01]  /*4110*/  PLOP3.LUT P1, PT, PT, PT, PT, 0x80, 0x8 ;  /* 0x000000000008781c */ /* 0x000fe20003f2f070 */
[----:B------:R-:W-:Y:S01]  /*4120*/  UMOV UR17, 0x20 ;  /* 0x0000002000117882 */ /* 0x000fe20000000000 */
[----:B------:R-:W-:Y:S01]  /*4130*/  IADD3 R4, PT, PT, R4, 0x480, RZ ;  /* 0x0000048004047810 */ /* 0x000fe20007ffe0ff */
[----:B------:R-:W-:Y:S01]  /*4140*/  UMOV UR18, URZ ;  /* 0x000000ff00127c82 */ /* 0x000fe20008000000 */
[----:B----4-:R-:W-:-:S04]  /*4150*/  UIADD3 UR8, UP0, UPT, UR8, 0x180, URZ ;  /* 0x0000018008087890 */ /* 0x010fc8000ff1e0ff */
[----:B------:R-:W-:-:S12]  /*4160*/  UIADD3.X UR9, UPT, UPT, URZ, UR9, URZ, UP0, !UPT ;  /* 0x00000009ff097290 */ /* 0x000fd800087fe4ff */
.L_x_46:
        /* <DEDUP_REMOVED lines=9> */
.L_x_45:
[----:B------:R-:W-:Y:S05]  /*4200*/  BSYNC.RECONVERGENT B0 ;  /* 0x0000000000007941 */ /* 0x000fea0003800200 */
.L_x_44:
[----:B------:R-:W-:Y:S06]  /*4210*/  BAR.SYNC.DEFER_BLOCKING 0x0 ;  /* 0x0000000000007b1d */ /* 0x000fec0000010000 */
[----:B------:R-:W-:Y:S05]  /*4220*/  EXIT ;  /* 0x000000000000794d */ /* 0x000fea0003800000 */
.L_x_4:
[----:B------:R-:W-:Y:S01]  /*4230*/  IMAD.MOV.U32 R2, RZ, RZ, -0x80000000 ;  /* 0x80000000ff027424 */ /* 0x000fe200078e00ff */
[----:B--2---:R-:W-:-:S04]  /*4240*/  MOV R3, 0x80000000 ;  /* 0x8000000000037802 */ /* 0x004fc80000000f00 */
[----:B------:R2:W3:Y:S03]  /*4250*/  SYNCS.PHASECHK.TRANS64.TRYWAIT P0, [R11+URZ+0x28], R3 ;  /* 0x000028030b0075a7 */ /* 0x0004e600080011ff */
[----:B---3--:R-:W-:Y:S05]  /*4260*/  @!P0 NANOSLEEP.SYNCS 0x989680 ;  /* 0x009896800000895d */ /* 0x008fea0003900000 */
[----:B------:R-:W3:Y:S02]  /*4270*/  @!P0 SYNCS.PHASECHK.TRANS64 P0, [R11+URZ+0x28], R3 ;  /* 0x000028030b0085a7 */ /* 0x000ee400080010ff */
[----:B---3--:R-:W-:Y:S05]  /*4280*/  @!P0 BRA `(.L_x_4) ;  /* 0xfffffffc00e88947 */ /* 0x008fea000383ffff */
[----:B------:R-:W-:Y:S05]  /*4290*/  BRA `(.L_x_47) ;  /* 0xffffffc000e47947 */ /* 0x000fea000383ffff */
.L_x_13:
[----:B---3--:R-:W-:Y:S01]  /*42a0*/  IMAD.MOV.U32 R2, RZ, RZ, -0x80000000 ;  /* 0x80000000ff027424 */ /* 0x008fe200078e00ff */
[----:B--2---:R-:W-:-:S04]  /*42b0*/  MOV R3, 0x80000000 ;  /* 0x8000000000037802 */ /* 0x004fc80000000f00 */
[----:B------:R2:W3:Y:S03]  /*42c0*/  SYNCS.PHASECHK.TRANS64.TRYWAIT P0, [R11+URZ+0x8], R3 ;  /* 0x000008030b0075a7 */ /* 0x0004e600080011ff */
[----:B---3--:R-:W-:Y:S05]  /*42d0*/  @!P0 NANOSLEEP.SYNCS 0x989680 ;  /* 0x009896800000895d */ /* 0x008fea0003900000 */
[----:B------:R-:W3:Y:S02]  /*42e0*/  @!P0 SYNCS.PHASECHK.TRANS64 P0, [R11+URZ+0x8], R3 ;  /* 0x000008030b0085a7 */ /* 0x000ee400080010ff */
[----:B---3--:R-:W-:Y:S05]  /*42f0*/  @!P0 BRA `(.L_x_13) ;  /* 0xfffffffc00e88947 */ /* 0x008fea000383ffff */
[----:B------:R-:W-:Y:S05]  /*4300*/  BRA `(.L_x_48) ;  /* 0xffffffc800a87947 */ /* 0x000fea000383ffff */
.L_x_16:
[----:B-1----:R1:W4:Y:S02]  /*4310*/  SYNCS.PHASECHK.TRANS64.TRYWAIT P2, [R4+URZ+0x20], RZ ;  /* 0x000020ff040075a7 */ /* 0x00232400080411ff */
[----:B----4-:R-:W-:Y:S05]  /*4320*/  @!P2 NANOSLEEP.SYNCS 0x989680 ;  /* 0x009896800000a95d */ /* 0x010fea0003900000 */
[----:B------:R-:W4:Y:S02]  /*4330*/  @!P2 SYNCS.PHASECHK.TRANS64 P2, [R4+URZ+0x20], RZ ;  /* 0x000020ff0400a5a7 */ /* 0x000f2400080410ff */
[----:B----4-:R-:W-:Y:S05]  /*4340*/  @!P2 BRA `(.L_x_16) ;  /* 0xfffffffc00f0a947 */ /* 0x010fea000383ffff */
[----:B------:R-:W-:Y:S05]  /*4350*/  BRA `(.L_x_15) ;  /* 0xffffffcc00487947 */ /* 0x000fea000383ffff */
.L_x_20:
[----:B------:R-:W-:-:S07]  /*4360*/  IMAD.MOV.U32 R5, RZ, RZ, R4 ;  /* 0x000000ffff057224 */ /* 0x000fce00078e0004 */
.L_x_49:
[----:B-1----:R1:W4:Y:S02]  /*4370*/  SYNCS.PHASECHK.TRANS64.TRYWAIT P0, [R57+URZ], R5 ;  /* 0x00000005390075a7 */ /* 0x00232400080011ff */
[----:B----4-:R-:W-:Y:S05]  /*4380*/  @!P0 NANOSLEEP.SYNCS 0x989680 ;  /* 0x009896800000895d */ /* 0x010fea0003900000 */
[----:B------:R-:W4:Y:S02]  /*4390*/  @!P0 SYNCS.PHASECHK.TRANS64 P0, [R57+URZ], R5 ;  /* 0x00000005390085a7 */ /* 0x000f2400080010ff */
[----:B----4-:R-:W-:Y:S05]  /*43a0*/  @!P0 BRA `(.L_x_49) ;  /* 0xfffffffc00f08947 */ /* 0x010fea000383ffff */
[----:B------:R-:W-:Y:S05]  /*43b0*/  BRA `(.L_x_19) ;  /* 0xffffffcc00e47947 */ /* 0x000fea000383ffff */
.L_x_24:
[----:B------:R-:W-:-:S07]  /*43c0*/  MOV R5, R4 ;  /* 0x0000000400057202 */ /* 0x000fce0000000f00 */
.L_x_50:
[----:B-1----:R1:W4:Y:S02]  /*43d0*/  SYNCS.PHASECHK.TRANS64.TRYWAIT P0, [R59+URZ+0x18], R5 ;  /* 0x000018053b0075a7 */ /* 0x00232400080011ff */
[----:B----4-:R-:W-:Y:S05]  /*43e0*/  @!P0 NANOSLEEP.SYNCS 0x989680 ;  /* 0x009896800000895d */ /* 0x010fea0003900000 */
[----:B------:R-:W4:Y:S02]  /*43f0*/  @!P0 SYNCS.PHASECHK.TRANS64 P0, [R59+URZ+0x18], R5 ;  /* 0x000018053b0085a7 */ /* 0x000f2400080010ff */
[----:B----4-:R-:W-:Y:S05]  /*4400*/  @!P0 BRA `(.L_x_50) ;  /* 0xfffffffc00f08947 */ /* 0x010fea000383ffff */
[----:B------:R-:W-:Y:S05]  /*4410*/  BRA `(.L_x_51) ;  /* 0xffffffcc00f47947 */ /* 0x000fea000383ffff */
.L_x_29:
[----:B------:R-:W-:-:S07]  /*4420*/  IMAD.MOV.U32 R88, RZ, RZ, R89 ;  /* 0x000000ffff587224 */ /* 0x000fce00078e0059 */
.L_x_52:
[----:B-1----:R1:W2:Y:S02]  /*4430*/  SYNCS.PHASECHK.TRANS64.TRYWAIT P0, [R4+URZ+0x8], R89 ;  /* 0x00000859040075a7 */ /* 0x0022a400080011ff */
[----:B--2---:R-:W-:Y:S05]  /*4440*/  @!P0 NANOSLEEP.SYNCS 0x989680 ;  /* 0x009896800000895d */ /* 0x004fea0003900000 */
[----:B------:R-:W2:Y:S02]  /*4450*/  @!P0 SYNCS.PHASECHK.TRANS64 P0, [R4+URZ+0x8], R89 ;  /* 0x00000859040085a7 */ /* 0x000ea400080010ff */
[----:B--2---:R-:W-:Y:S05]  /*4460*/  @!P0 BRA `(.L_x_52) ;  /* 0xfffffffc00f08947 */ /* 0x004fea000383ffff */
[----:B------:R-:W-:Y:S05]  /*4470*/  BRA `(.L_x_53) ;  /* 0xffffffd800747947 */ /* 0x000fea000383ffff */
.L_x_33:
[----:B------:R-:W-:Y:S01]  /*4480*/  BSSY B1, `(.L_x_54) ;  /* 0x0000007000017945 */ /* 0x000fe20003800000 */
[----:B------:R-:W-:Y:S01]  /*4490*/  MOV R121, 0x2 ;  /* 0x0000000200797802 */ /* 0x000fe20000000f00 */
[----:B------:R-:W-:Y:S01]  /*44a0*/  IMAD.MOV.U32 R120, RZ, RZ, 0x1f ;  /* 0x0000001fff787424 */ /* 0x000fe200078e00ff */
[----:B------:R-:W-:-:S07]  /*44b0*/  MOV R91, 0xf ;  /* 0x0000000f005b7802 */ /* 0x000fce0000000f00 */
[----:B------:R-:W-:Y:S05]  /*44c0*/  WARPSYNC.COLLECTIVE R91, `(.L_x_55) ;  /* 0x000000005b087348 */ /* 0x000fea0003c00000 */
[----:B------:R1:W2:Y:S02]  /*44d0*/  SHFL.BFLY P2, R91, R122, R121, R120 ;  /* 0x0c0000797a5b7389 */ /* 0x0002a40000040078 */
[----:B-12---:R-:W-:Y:S05]  /*44e0*/  ENDCOLLECTIVE ;  /* 0x000000000000791b */ /* 0x006fea0003800000 */
.L_x_55:
[----:B------:R-:W-:Y:S05]  /*44f0*/  BSYNC B1 ;  /* 0x0000000000017941 */ /* 0x000fea0003800000 */
.L_x_54:
[----:B------:R-:W-:Y:S01]  /*4500*/  FMNMX R61, R122, R91, !PT ;  /* 0x0000005b7a3d7209 */ /* 0x000fe20007800000 */
[----:B------:R-:W-:Y:S01]  /*4510*/  IMAD.MOV.U32 R120, RZ, RZ, 0x1f ;  /* 0x0000001fff787424 */ /* 0x000fe200078e00ff */
[----:B------:R-:W-:Y:S02]  /*4520*/  MOV R91, 0xf ;  /* 0x0000000f005b7802 */ /* 0x000fe40000000f00 */
[----:B------:R-:W-:Y:S01]  /*4530*/  MOV R121, 0x1 ;  /* 0x0000000100797802 */ /* 0x000fe20000000f00 */
[----:B------:R-:W-:-:S07]  /*4540*/  IMAD.MOV.U32 R122, RZ, RZ, R61 ;  /* 0x000000ffff7a7224 */ /* 0x000fce00078e003d */
[----:B------:R-:W-:Y:S05]  /*4550*/  WARPSYNC.COLLECTIVE R91, `(.L_x_56) ;  /* 0x000000005b087348 */ /* 0x000fea0003c00000 */
[----:B------:R1:W2:Y:S02]  /*4560*/  SHFL.BFLY P2, R91, R122, R121, R120 ;  /* 0x0c0000797a5b7389 */ /* 0x0002a40000040078 */
[----:B-12---:R-:W-:Y:S05]  /*4570*/  ENDCOLLECTIVE ;  /* 0x000000000000791b */ /* 0x006fea0003800000 */
.L_x_56:
[----:B------:R-:W-:Y:S01]  /*4580*/  MOV R121, 0x2 ;  /* 0x0000000200797802 */ /* 0x000fe20000000f00 */
[----:B------:R-:W-:-:S05]  /*4590*/  IMAD.MOV.U32 R88, RZ, RZ, R91 ;  /* 0x000000ffff587224 */ /* 0x000fca00078e005b */
[----:B------:R-:W-:-:S04]  /*45a0*/  FMNMX R61, R61, R88, !PT ;  /* 0x000000583d3d7209 */ /* 0x000fc80007800000 */
        /* <DEDUP_REMOVED lines=83> */
[----:B------:R-:W-:Y:S01]  /*4ae0*/  FMUL R60, R60, 1.4426950216293334961 ;  /* 0x3fb8aa3b3c3c7820 */ /* 0x000fe20000400000 */
[----:B------:R-:W-:-:S05]  /*4af0*/  IMAD.MOV.U32 R120, RZ, RZ, 0x1f ;  /* 0x0000001fff787424 */ /* 0x000fca00078e00ff */
        /* <DEDUP_REMOVED lines=32> */
[----:B------:R-:W-:-:S06]  /*4d00*/  IMAD.MOV.U32 R76, RZ, RZ, R123 ;  /* 0x000000ffff4c7224 */ /* 0x000fcc00078e007b */
        /* <DEDUP_REMOVED lines=8> */
[----:B------:R-:W-:Y:S01]  /*4d90*/  IMAD.MOV.U32 R68, RZ, RZ, R69 ;  /* 0x000000ffff447224 */ /* 0x000fe200078e0045 */
[----:B------:R-:W-:Y:S01]  /*4da0*/  MOV R69, R125 ;  /* 0x0000007d00457202 */ /* 0x000fe20000000f00 */
[----:B------:R-:W2:Y:S01]  /*4db0*/  MUFU.EX2 R132, R132 ;  /* 0x0000008400847308 */ /* 0x000ea20000000800 */
[----:B-----5:R-:W-:-:S07]  /*4dc0*/  FADD R56, R116, R91 ;  /* 0x0000005b74387221 */ /* 0x020fce0000000000 */
[----:B------:R3:W4:Y:S01]  /*4dd0*/  MUFU.EX2 R133, R60 ;  /* 0x0000003c00857308 */ /* 0x0007220000000800 */
[----:B-1----:R-:W-:Y:S01]  /*4de0*/  FADD R91, R117, R56 ;  /* 0x00000038755b7221 */ /* 0x002fe20000000000 */
[----:B------:R-:W-:Y:S01]  /*4df0*/  MOV R56, R57 ;  /* 0x0000003900387202 */ /* 0x000fe20000000f00 */
[----:B------:R-:W-:Y:S02]  /*4e00*/  IMAD.MOV.U32 R57, RZ, RZ, R127 ;  /* 0x000000ffff397224 */ /* 0x000fe400078e007f */
[----:B--2---:R-:W-:Y:S01]  /*4e10*/  FADD R122, R132, R91 ;  /* 0x0000005b847a7221 */ /* 0x004fe20000000000 */
[----:B------:R-:W-:Y:S02]  /*4e20*/  MOV R91, 0xf ;  /* 0x0000000f005b7802 */ /* 0x000fe40000000f00 */
[----:B---3--:R-:W-:Y:S01]  /*4e30*/  MOV R60, R128 ;  /* 0x00000080003c7202 */ /* 0x008fe20000000f00 */
[----:B----4-:R-:W-:-:S07]  /*4e40*/  FADD R122, R133, R122 ;  /* 0x0000007a857a7221 */ /* 0x010fce0000000000 */
[----:B------:R-:W-:Y:S05]  /*4e50*/  WARPSYNC.COLLECTIVE R91, `(.L_x_57) ;  /* 0x000000005b087348 */ /* 0x000fea0003c00000 */
[----:B------:R1:W2:Y:S02]  /*4e60*/  SHFL.BFLY P2, R91, R122, R121, R120 ;  /* 0x0c0000797a5b7389 */ /* 0x0002a40000040078 */
[----:B-12---:R-:W-:Y:S05]  /*4e70*/  ENDCOLLECTIVE ;  /* 0x000000000000791b */ /* 0x006fea0003800000 */
.L_x_57:
[----:B------:R-:W-:Y:S02]  /*4e80*/  IMAD.MOV.U32 R121, RZ, RZ, 0x1 ;  /* 0x00000001ff797424 */ /* 0x000fe400078e00ff */
[----:B------:R-:W-:Y:S01]  /*4e90*/  IMAD.MOV.U32 R129, RZ, RZ, R91 ;  /* 0x000000ffff817224 */ /* 0x000fe200078e005b */
[----:B------:R-:W-:-:S03]  /*4ea0*/  MOV R91, 0xf ;  /* 0x0000000f005b7802 */ /* 0x000fc60000000f00 */
[----:B------:R-:W-:-:S05]  /*4eb0*/  FADD R90, R122, R129 ;  /* 0x000000817a5a7221 */ /* 0x000fca0000000000 */
[----:B------:R-:W-:-:S07]  /*4ec0*/  MOV R122, R90 ;  /* 0x0000005a007a7202 */ /* 0x000fce0000000f00 */
[----:B------:R-:W-:Y:S05]  /*4ed0*/  WARPSYNC.COLLECTIVE R91, `(.L_x_58) ;  /* 0x000000005b087348 */ /* 0x000fea0003c00000 */
[----:B------:R1:W2:Y:S02]  /*4ee0*/  SHFL.BFLY P2, R91, R122, R121, R120 ;  /* 0x0c0000797a5b7389 */ /* 0x0002a40000040078 */
[----:B-12---:R-:W-:Y:S05]  /*4ef0*/  ENDCOLLECTIVE ;  /* 0x000000000000791b */ /* 0x006fea0003800000 */
.L_x_58:
[----:B------:R-:W-:Y:S01]  /*4f00*/  IMAD.MOV.U32 R123, RZ, RZ, R91 ;  /* 0x000000ffff7b7224 */ /* 0x000fe200078e005b */
[----:B------:R-:W-:Y:S06]  /*4f10*/  BRA `(.L_x_59) ;  /* 0xffffffdc00947947 */ /* 0x000fec000383ffff */
.L_x_37:
[----:B------:R-:W-:-:S07]  /*4f20*/  MOV R88, R89 ;  /* 0x0000005900587202 */ /* 0x000fce0000000f00 */
.L_x_60:
[----:B--2---:R2:W3:Y:S02]  /*4f30*/  SYNCS.PHASECHK.TRANS64.TRYWAIT P0, [R4+URZ+0x10], R89 ;  /* 0x00001059040075a7 */ /* 0x0044e400080011ff */
[----:B---3--:R-:W-:Y:S05]  /*4f40*/  @!P0 NANOSLEEP.SYNCS 0x989680 ;  /* 0x009896800000895d */ /* 0x008fea0003900000 */
[----:B------:R-:W3:Y:S02]  /*4f50*/  @!P0 SYNCS.PHASECHK.TRANS64 P0, [R4+URZ+0x10], R89 ;  /* 0x00001059040085a7 */ /* 0x000ee400080010ff */
[----:B---3--:R-:W-:Y:S05]  /*4f60*/  @!P0 BRA `(.L_x_60) ;  /* 0xfffffffc00f08947 */ /* 0x008fea000383ffff */
[----:B------:R-:W-:Y:S05]  /*4f70*/  BRA `(.L_x_36) ;  /* 0xffffffdc00fc7947 */ /* 0x000fea000383ffff */
.L_x_61:
[----:B------:R-:W-:-:S00]  /*4f80*/  BRA `(.L_x_61) ;  /* 0xfffffffc00fc7947 */ /* 0x000fc0000383ffff */
[----:B------:R-:W-:-:S00]  /*4f90*/  NOP ;  /* 0x0000000000007918 */ /* 0x000fc00000000000 */
        /* <DEDUP_REMOVED lines=14> */
.L_x_62:


//--------------------- .nv.shared.kernel_cutlass_kernel_cudnnnative_sparse_attentionselectionNSA_select_attn_fwd_hmmaHopperSelectAttentionFwd_object_at__CopyAtom_ThrID10_TVLayoutSrc112801_TVLayoutDst112801_Valuetypef16_te_0 --------------------------
	.section	.nv.shared.kernel_cutlass_kernel_cudnnnative_sparse_attentionselectionNSA_select_attn_fwd_hmmaHopperSelectAttentionFwd_object_at__CopyAtom_ThrID10_TVLayoutSrc112801_TVLayoutDst112801_Valuetypef16_te_0,"aw",@nobits
	.sectionflags	@""
	.align	1024
	.zero		1024


//--------------------- .nv.shared.reserved.0     --------------------------
	.section	.nv.shared.reserved.0,"aw",@nobits
	.weak		__nv_reservedSMEM_offset_0_alias
	.size		__nv_reservedSMEM_offset_0_alias, 0, 64
	.other		__nv_reservedSMEM_offset_0_alias,@"STO_CUDA_RESERVED_SHARED STV_DEFAULT"
__nv_reservedSMEM_offset_0_alias:
	.zero		0
	.zero		64


//--------------------- .nv.constant0.kernel_cutlass_kernel_cudnnnative_sparse_attentionselectionNSA_select_attn_fwd_hmmaHopperSelectAttentionFwd_object_at__CopyAtom_ThrID10_TVLayoutSrc112801_TVLayoutDst112801_Valuetypef16_te_0 --------------------------
	.section	.nv.constant0.kernel_cutlass_kernel_cudnnnative_sparse_attentionselectionNSA_select_attn_fwd_hmmaHopperSelectAttentionFwd_object_at__CopyAtom_ThrID10_TVLayoutSrc112801_TVLayoutDst112801_Valuetypef16_te_0,"a",@progbits
	.sectionflags	@""
	.align	4
.nv.constant0.kernel_cutlass_kernel_cudnnnative_sparse_attentionselectionNSA_select_attn_fwd_hmmaHopperSelectAttentionFwd_object_at__CopyAtom_ThrID10_TVLayoutSrc112801_TVLayoutDst112801_Valuetypef16_te_0:
	.zero		1452


//--------------------- SYMBOLS --------------------------

	.type		.nv.reservedSmem.offset0,@object
	.size		.nv.reservedSmem.offset0,0x4
	.type		.nv.reservedSmem.cap,@object
	.size		.nv.reservedSmem.cap,0x4
